	.target	sm_80

	.elftype	@"ET_EXEC"


//--------------------- .note.nv.tkinfo           --------------------------
	.section	.note.nv.tkinfo,"",@"SHT_NOTE"
	.sectionflags	@"SHF_NOTE_NV_TKINFO"
	.tkinfo
        /*0018*/ 	.word	0x00000002
        /*0030*/ 	.string	""
        /*0030*/ 	.string	"ptxas"
        /*0030*/ 	.string	"Cuda compilation tools, release 13.0, V13.0.88"
        /*0030*/ 	.string	"Build cuda_13.0.r13.0/compiler.36424714_0"
        /*0030*/ 	.string	"-v  -suppress-debug-info  -lineinfo  -arch sm_80 "



//--------------------- .note.nv.cuinfo           --------------------------
	.section	.note.nv.cuinfo,"",@"SHT_NOTE"
	.sectionflags	@"SHF_NOTE_NV_CUINFO"
        /*0018*/ 	.short	0x0002
        /*001a*/ 	.short	0x0050
        /*001c*/ 	.short	0x0082
	.zero		2


//--------------------- .nv.info                  --------------------------
	.section	.nv.info,"",@"SHT_CUDA_INFO"
	.align	4


	//----- nvinfo : EIATTR_REGCOUNT
	.align		4
        /*0000*/ 	.byte	0x04, 0x2f
        /*0002*/ 	.short	(.L_1 - .L_0)
	.align		4
.L_0:
        /*0004*/ 	.word	index@(matmul_kernel)
        /*0008*/ 	.word	0x000000ff


	//----- nvinfo : EIATTR_FRAME_SIZE
	.align		4
.L_1:
        /*000c*/ 	.byte	0x04, 0x11
        /*000e*/ 	.short	(.L_3 - .L_2)
	.align		4
.L_2:
        /*0010*/ 	.word	index@(matmul_kernel)
        /*0014*/ 	.word	0x00000010


	//----- nvinfo : EIATTR_MIN_STACK_SIZE
	.align		4
.L_3:
        /*0018*/ 	.byte	0x04, 0x12
        /*001a*/ 	.short	(.L_5 - .L_4)
	.align		4
.L_4:
        /*001c*/ 	.word	index@(matmul_kernel)
        /*0020*/ 	.word	0x00000010
.L_5:


//--------------------- .nv.info.matmul_kernel    --------------------------
	.section	.nv.info.matmul_kernel,"",@"SHT_CUDA_INFO"
	.sectionflags	@""
	.align	4


	//----- nvinfo : EIATTR_CUDA_API_VERSION
	.align		4
        /*0000*/ 	.byte	0x04, 0x37
        /*0002*/ 	.short	(.L_7 - .L_6)
.L_6:
        /*0004*/ 	.word	0x00000082


	//----- nvinfo : EIATTR_SW2861232_WAR
	.align		4
.L_7:
        /*0008*/ 	.byte	0x01, 0x35
	.zero		2


	//----- nvinfo : EIATTR_PARAM_CBANK
	.align		4
        /*000c*/ 	.byte	0x04, 0x0a
        /*000e*/ 	.short	(.L_9 - .L_8)
	.align		4
.L_8:
        /*0010*/ 	.word	index@(.nv.constant0.matmul_kernel)
        /*0014*/ 	.short	0x0160
        /*0016*/ 	.short	0x0050


	//----- nvinfo : EIATTR_CBANK_PARAM_SIZE
	.align		4
.L_9:
        /*0018*/ 	.byte	0x03, 0x19
        /*001a*/ 	.short	0x0050


	//----- nvinfo : EIATTR_KPARAM_INFO
	.align		4
        /*001c*/ 	.byte	0x04, 0x17
        /*001e*/ 	.short	(.L_11 - .L_10)
.L_10:
        /*0020*/ 	.word	0x00000000
        /*0024*/ 	.short	0x000d
        /*0026*/ 	.short	0x0048
        /*0028*/ 	.byte	0x00, 0xf4, 0x21, 0x00


	//----- nvinfo : EIATTR_KPARAM_INFO
	.align		4
.L_11:
        /*002c*/ 	.byte	0x04, 0x17
        /*002e*/ 	.short	(.L_13 - .L_12)
.L_12:
        /*0030*/ 	.word	0x00000000
        /*0034*/ 	.short	0x000c
        /*0036*/ 	.short	0x0040
        /*0038*/ 	.byte	0x00, 0xf4, 0x21, 0x00


	//----- nvinfo : EIATTR_KPARAM_INFO
	.align		4
.L_13:
        /*003c*/ 	.byte	0x04, 0x17
        /*003e*/ 	.short	(.L_15 - .L_14)
.L_14:
        /*0040*/ 	.word	0x00000000
        /*0044*/ 	.short	0x000b
        /*0046*/ 	.short	0x0038
        /*0048*/ 	.byte	0x00, 0xf0, 0x11, 0x00


	//----- nvinfo : EIATTR_KPARAM_INFO
	.align		4
.L_15:
        /*004c*/ 	.byte	0x04, 0x17
        /*004e*/ 	.short	(.L_17 - .L_16)
.L_16:
        /*0050*/ 	.word	0x00000000
        /*0054*/ 	.short	0x000a
        /*0056*/ 	.short	0x0034
        /*0058*/ 	.byte	0x00, 0xf0, 0x11, 0x00


	//----- nvinfo : EIATTR_KPARAM_INFO
	.align		4
.L_17:
        /*005c*/ 	.byte	0x04, 0x17
        /*005e*/ 	.short	(.L_19 - .L_18)
.L_18:
        /*0060*/ 	.word	0x00000000
        /*0064*/ 	.short	0x0009
        /*0066*/ 	.short	0x0030
        /*0068*/ 	.byte	0x00, 0xf0, 0x11, 0x00


	//----- nvinfo : EIATTR_KPARAM_INFO
	.align		4
.L_19:
        /*006c*/ 	.byte	0x04, 0x17
        /*006e*/ 	.short	(.L_21 - .L_20)
.L_20:
        /*0070*/ 	.word	0x00000000
        /*0074*/ 	.short	0x0008
        /*0076*/ 	.short	0x002c
        /*0078*/ 	.byte	0x00, 0xf0, 0x11, 0x00


	//----- nvinfo : EIATTR_KPARAM_INFO
	.align		4
.L_21:
        /*007c*/ 	.byte	0x04, 0x17
        /*007e*/ 	.short	(.L_23 - .L_22)
.L_22:
        /*0080*/ 	.word	0x00000000
        /*0084*/ 	.short	0x0007
        /*0086*/ 	.short	0x0028
        /*0088*/ 	.byte	0x00, 0xf0, 0x11, 0x00


	//----- nvinfo : EIATTR_KPARAM_INFO
	.align		4
.L_23:
        /*008c*/ 	.byte	0x04, 0x17
        /*008e*/ 	.short	(.L_25 - .L_24)
.L_24:
        /*0090*/ 	.word	0x00000000
        /*0094*/ 	.short	0x0006
        /*0096*/ 	.short	0x0024
        /*0098*/ 	.byte	0x00, 0xf0, 0x11, 0x00


	//----- nvinfo : EIATTR_KPARAM_INFO
	.align		4
.L_25:
        /*009c*/ 	.byte	0x04, 0x17
        /*009e*/ 	.short	(.L_27 - .L_26)
.L_26:
        /*00a0*/ 	.word	0x00000000
        /*00a4*/ 	.short	0x0005
        /*00a6*/ 	.short	0x0020
        /*00a8*/ 	.byte	0x00, 0xf0, 0x11, 0x00


	//----- nvinfo : EIATTR_KPARAM_INFO
	.align		4
.L_27:
        /*00ac*/ 	.byte	0x04, 0x17
        /*00ae*/ 	.short	(.L_29 - .L_28)
.L_28:
        /*00b0*/ 	.word	0x00000000
        /*00b4*/ 	.short	0x0004
        /*00b6*/ 	.short	0x001c
        /*00b8*/ 	.byte	0x00, 0xf0, 0x11, 0x00


	//----- nvinfo : EIATTR_KPARAM_INFO
	.align		4
.L_29:
        /*00bc*/ 	.byte	0x04, 0x17
        /*00be*/ 	.short	(.L_31 - .L_30)
.L_30:
        /*00c0*/ 	.word	0x00000000
        /*00c4*/ 	.short	0x0003
        /*00c6*/ 	.short	0x0018
        /*00c8*/ 	.byte	0x00, 0xf0, 0x11, 0x00


	//----- nvinfo : EIATTR_KPARAM_INFO
	.align		4
.L_31:
        /*00cc*/ 	.byte	0x04, 0x17
        /*00ce*/ 	.short	(.L_33 - .L_32)
.L_32:
        /*00d0*/ 	.word	0x00000000
        /*00d4*/ 	.short	0x0002
        /*00d6*/ 	.short	0x0010
        /*00d8*/ 	.byte	0x00, 0xf4, 0x21, 0x00


	//----- nvinfo : EIATTR_KPARAM_INFO
	.align		4
.L_33:
        /*00dc*/ 	.byte	0x04, 0x17
        /*00de*/ 	.short	(.L_35 - .L_34)
.L_34:
        /*00e0*/ 	.word	0x00000000
        /*00e4*/ 	.short	0x0001
        /*00e6*/ 	.short	0x0008
        /*00e8*/ 	.byte	0x00, 0xf4, 0x21, 0x00


	//----- nvinfo : EIATTR_KPARAM_INFO
	.align		4
.L_35:
        /*00ec*/ 	.byte	0x04, 0x17
        /*00ee*/ 	.short	(.L_37 - .L_36)
.L_36:
        /*00f0*/ 	.word	0x00000000
        /*00f4*/ 	.short	0x0000
        /*00f6*/ 	.short	0x0000
        /*00f8*/ 	.byte	0x00, 0xf4, 0x21, 0x00


	//----- nvinfo : EIATTR_MAXREG_COUNT
	.align		4
.L_37:
        /*00fc*/ 	.byte	0x03, 0x1b
        /*00fe*/ 	.short	0x00ff


	//----- nvinfo : EIATTR_NUM_BARRIERS
	.align		4
        /*0100*/ 	.byte	0x02, 0x4c
        /*0102*/ 	.byte	0x01
	.zero		1


	//----- nvinfo : EIATTR_ANNOTATIONS
	.align		4
        /*0104*/ 	.byte	0x04, 0x55
        /*0106*/ 	.short	(.L_39 - .L_38)


	//   ....[0]....
.L_38:
        /*0108*/ 	.word	0x00000001
        /*010c*/ 	.byte	0xf0, 0x0b, 0x00, 0x00, 0x01, 0x00, 0x00, 0x00, 0x60, 0x59, 0x00, 0x00, 0x01, 0x00, 0x00, 0x00
        /*011c*/ 	.byte	0xd0, 0x69, 0x00, 0x00, 0x01, 0x00, 0x00, 0x00, 0xb0, 0x6f, 0x00, 0x00, 0x01, 0x00, 0x00, 0x00
        /*012c*/ 	.byte	0xd0, 0x79, 0x00, 0x00, 0x01, 0x00, 0x00, 0x00, 0x80, 0xbb, 0x00, 0x00, 0x01, 0x00, 0x00, 0x00
        /*013c*/ 	.byte	0xa0, 0xbb, 0x00, 0x00


	//----- nvinfo : EIATTR_MERCURY_ISA_VERSION
	.align		4
.L_39:
        /*0140*/ 	.byte	0x03, 0x5f
        /*0142*/ 	.short	0x0000


	//----- nvinfo : EIATTR_EXIT_INSTR_OFFSETS
	.align		4
        /*0144*/ 	.byte	0x04, 0x1c
        /*0146*/ 	.short	(.L_41 - .L_40)


	//   ....[0]....
.L_40:
        /*0148*/ 	.word	0x0000da00


	//   ....[1]....
        /*014c*/ 	.word	0x0000da20


	//----- nvinfo : EIATTR_REQNTID
	.align		4
.L_41:
        /*0150*/ 	.byte	0x04, 0x10
        /*0152*/ 	.short	(.L_43 - .L_42)
.L_42:
        /*0154*/ 	.word	0x00000080
        /*0158*/ 	.word	0x00000001
        /*015c*/ 	.word	0x00000001
.L_43:


//--------------------- .nv.callgraph             --------------------------
	.section	.nv.callgraph,"",@"SHT_CUDA_CALLGRAPH"
	.align	4
	.sectionentsize	8
	.align		4
        /*0000*/ 	.word	0x00000000
	.align		4
        /*0004*/ 	.word	0xffffffff
	.align		4
        /*0008*/ 	.word	0x00000000
	.align		4
        /*000c*/ 	.word	0xfffffffe
	.align		4
        /*0010*/ 	.word	0x00000000
	.align		4
        /*0014*/ 	.word	0xfffffffd
	.align		4
        /*0018*/ 	.word	0x00000000
	.align		4
        /*001c*/ 	.word	0xfffffffc


//--------------------- .nv.rel.action            --------------------------
	.section	.nv.rel.action,"",@"SHT_CUDA_RELOCINFO"
	.align	8
	.sectionentsize	8
        /*0000*/ 	.byte	0x73, 0x00, 0x00, 0x00, 0x00, 0x00, 0x00, 0x00, 0x00, 0x00, 0x00, 0x11, 0x25, 0x00, 0x05, 0x36


//--------------------- .nv.constant0.matmul_kernel --------------------------
	.section	.nv.constant0.matmul_kernel,"a",@progbits
	.sectionflags	@""
	.align	4
.nv.constant0.matmul_kernel:
	.zero		432


//--------------------- .text.matmul_kernel       --------------------------
	.section	.text.matmul_kernel,"ax",@progbits
	.sectioninfo	@"SHI_REGISTERS=255"
	.align	128
        .global         matmul_kernel
        .type           matmul_kernel,@function
        .size           matmul_kernel,(.L_x_4 - matmul_kernel)
        .other          matmul_kernel,@"STO_CUDA_ENTRY STV_DEFAULT"
matmul_kernel:
.text.matmul_kernel:
[----:B------:R-:W-:Y:S02]  /*0000*/  IMAD.MOV.U32 R1, RZ, RZ, c[0x0][0x28] ;  /* 0x00000a00ff017624 */ /* 0x000fe400078e00ff */
[----:B------:R-:W-:Y:S01]  /*0010*/  IMAD.MOV.U32 R0, RZ, RZ, c[0x0][0x17c] ;  /* 0x00005f00ff007624 */ /* 0x000fe200078e00ff */
[----:B------:R-:W1:Y:S01]  /*0020*/  S2R R5, SR_CTAID.X ;  /* 0x0000000000057919 */ /* 0x000e620000002500 */
[----:B------:R-:W-:Y:S01]  /*0030*/  IMAD.MOV.U32 R252, RZ, RZ, c[0x0][0x188] ;  /* 0x00006200fffc7624 */ /* 0x000fe200078e00ff */
[----:B------:R-:W-:Y:S01]  /*0040*/  IADD3 R1, R1, -0x10, RZ ;  /* 0xfffffff001017810 */ /* 0x000fe20007ffe0ff */
[----:B------:R-:W-:Y:S01]  /*0050*/  ULDC.64 UR4, c[0x0][0x118] ;  /* 0x0000460000047ab9 */ /* 0x000fe20000000a00 */
[----:B------:R-:W-:Y:S01]  /*0060*/  IADD3 R0, R0, 0x3f, RZ ;  /* 0x0000003f00007810 */ /* 0x000fe20007ffe0ff */
[----:B------:R-:W2:Y:S01]  /*0070*/  S2R R86, SR_TID.X ;  /* 0x0000000000567919 */ /* 0x000ea20000002100 */
[C---:B------:R-:W-:Y:S02]  /*0080*/  IMAD.SHL.U32 R60, R252.reuse, 0x2, RZ ;  /* 0x00000002fc3c7824 */ /* 0x040fe400078e00ff */
[----:B------:R-:W-:Y:S01]  /*0090*/  SHF.R.S32.HI R3, RZ, 0x1f, R0 ;  /* 0x0000001fff037819 */ /* 0x000fe20000011400 */
[----:B------:R-:W-:-:S02]  /*00a0*/  IMAD.SHL.U32 R17, R252, 0x4, RZ ;  /* 0x00000004fc117824 */ /* 0x000fc400078e00ff */
[C---:B------:R-:W-:Y:S01]  /*00b0*/  IMAD R16, R252.reuse, 0xc, RZ ;  /* 0x0000000cfc107824 */ /* 0x040fe200078e02ff */
[----:B------:R-:W-:Y:S01]  /*00c0*/  LEA.HI R3, R3, R0, RZ, 0x6 ;  /* 0x0000000003037211 */ /* 0x000fe200078f30ff */
[C---:B------:R-:W-:Y:S02]  /*00d0*/  IMAD R41, R252.reuse, 0x18, RZ ;  /* 0x00000018fc297824 */ /* 0x040fe400078e02ff */
[C---:B------:R-:W-:Y:S01]  /*00e0*/  IMAD R59, R252.reuse, 0x3, RZ ;  /* 0x00000003fc3b7824 */ /* 0x040fe200078e02ff */
[----:B------:R-:W-:Y:S01]  /*00f0*/  SHF.R.S32.HI R3, RZ, 0x6, R3 ;  /* 0x00000006ff037819 */ /* 0x000fe20000011403 */
[C---:B------:R-:W-:Y:S02]  /*0100*/  IMAD R57, R252.reuse, 0x6, RZ ;  /* 0x00000006fc397824 */ /* 0x040fe400078e02ff */
[----:B------:R-:W-:Y:S02]  /*0110*/  IMAD R45, R252, 0x14, RZ ;  /* 0x00000014fc2d7824 */ /* 0x000fe400078e02ff */
[----:B------:R-:W-:-:S02]  /*0120*/  IMAD.SHL.U32 R4, R3, 0x4, RZ ;  /* 0x0000000403047824 */ /* 0x000fc400078e00ff */
[C---:B------:R-:W-:Y:S01]  /*0130*/  IMAD R58, R252.reuse, 0x5, RZ ;  /* 0x00000005fc3a7824 */ /* 0x040fe200078e02ff */
[----:B-1----:R-:W-:Y:S01]  /*0140*/  IABS R8, R5 ;  /* 0x0000000500087213 */ /* 0x002fe20000000000 */
[C---:B------:R-:W-:Y:S01]  /*0150*/  IMAD.SHL.U32 R55, R252.reuse, 0x8, RZ ;  /* 0x00000008fc377824 */ /* 0x040fe200078e00ff */
[-C--:B------:R-:W-:Y:S01]  /*0160*/  IABS R7, R4.reuse ;  /* 0x0000000400077213 */ /* 0x080fe20000000000 */
[C---:B------:R-:W-:Y:S01]  /*0170*/  IMAD R37, R252.reuse, 0x1c, RZ ;  /* 0x0000001cfc257824 */ /* 0x040fe200078e02ff */
[----:B------:R-:W-:Y:S01]  /*0180*/  IABS R10, R4 ;  /* 0x00000004000a7213 */ /* 0x000fe20000000000 */
[----:B------:R-:W-:Y:S01]  /*0190*/  IMAD R25, R252, 0x28, RZ ;  /* 0x00000028fc197824 */ /* 0x000fe200078e02ff */
[----:B------:R-:W1:Y:S01]  /*01a0*/  I2F.RP R0, R7 ;  /* 0x0000000700007306 */ /* 0x000e620000209400 */
[----:B--2---:R-:W-:Y:S01]  /*01b0*/  LOP3.LUT R12, R86, 0x7f, RZ, 0xc0, !PT ;  /* 0x0000007f560c7812 */ /* 0x004fe200078ec0ff */
[----:B------:R-:W-:Y:S01]  /*01c0*/  IMAD R56, R252, 0x7, RZ ;  /* 0x00000007fc387824 */ /* 0x000fe200078e02ff */
[----:B------:R-:W-:Y:S01]  /*01d0*/  LOP3.LUT R239, R86, 0x3f, RZ, 0xc0, !PT ;  /* 0x0000003f56ef7812 */ /* 0x000fe200078ec0ff */
[C---:B------:R-:W-:Y:S01]  /*01e0*/  IMAD R53, R252.reuse, 0xa, RZ ;  /* 0x0000000afc357824 */ /* 0x040fe200078e02ff */
[----:B------:R-:W-:Y:S01]  /*01f0*/  SHF.R.S32.HI R89, RZ, 0x6, R86 ;  /* 0x00000006ff597819 */ /* 0x000fe20000011456 */
[----:B------:R-:W-:-:S02]  /*0200*/  IMAD R28, R252, 0x24, RZ ;  /* 0x00000024fc1c7824 */ /* 0x000fc400078e02ff */
[C---:B------:R-:W-:Y:S01]  /*0210*/  IMAD R18, R252.reuse, 0x30, RZ ;  /* 0x00000030fc127824 */ /* 0x040fe200078e02ff */
[----:B------:R-:W-:Y:S01]  /*0220*/  SGXT R89, R89, 0x1 ;  /* 0x000000015959781a */ /* 0x000fe20000000200 */
[C---:B------:R-:W-:Y:S02]  /*0230*/  IMAD R54, R252.reuse, 0x9, RZ ;  /* 0x00000009fc367824 */ /* 0x040fe400078e02ff */
[C---:B------:R-:W-:Y:S02]  /*0240*/  IMAD R21, R252.reuse, 0x2c, RZ ;  /* 0x0000002cfc157824 */ /* 0x040fe400078e02ff */
[C---:B------:R-:W-:Y:S01]  /*0250*/  IMAD R14, R252.reuse, 0x38, RZ ;  /* 0x00000038fc0e7824 */ /* 0x040fe200078e02ff */
[----:B-1----:R-:W1:Y:S01]  /*0260*/  MUFU.RCP R0, R0 ;  /* 0x0000000000007308 */ /* 0x002e620000001000 */
[C---:B------:R-:W-:Y:S02]  /*0270*/  IMAD R52, R252.reuse, 0xb, RZ ;  /* 0x0000000bfc347824 */ /* 0x040fe400078e02ff */
[----:B------:R-:W-:-:S02]  /*0280*/  IMAD R35, R252, 0xe, RZ ;  /* 0x0000000efc237824 */ /* 0x000fc400078e02ff */
[C---:B------:R-:W-:Y:S02]  /*0290*/  IMAD R15, R252.reuse, 0x34, RZ ;  /* 0x00000034fc0f7824 */ /* 0x040fe400078e02ff */
[C---:B------:R-:W-:Y:S02]  /*02a0*/  IMAD R51, R252.reuse, 0xd, RZ ;  /* 0x0000000dfc337824 */ /* 0x040fe400078e02ff */
[C---:B------:R-:W-:Y:S02]  /*02b0*/  IMAD.SHL.U32 R49, R252.reuse, 0x10, RZ ;  /* 0x00000010fc317824 */ /* 0x040fe400078e00ff */
[C---:B------:R-:W-:Y:S02]  /*02c0*/  IMAD R13, R252.reuse, 0x3c, RZ ;  /* 0x0000003cfc0d7824 */ /* 0x040fe400078e02ff */
[C---:B------:R-:W-:Y:S02]  /*02d0*/  IMAD R159, R252.reuse, 0x48, RZ ;  /* 0x00000048fc9f7824 */ /* 0x040fe400078e02ff */
[----:B------:R-:W-:Y:S01]  /*02e0*/  IMAD R50, R252, 0xf, RZ ;  /* 0x0000000ffc327824 */ /* 0x000fe200078e02ff */
[----:B-1----:R-:W-:Y:S01]  /*02f0*/  IADD3 R2, R0, 0xffffffe, RZ ;  /* 0x0ffffffe00027810 */ /* 0x002fe20007ffe0ff */
[----:B------:R-:W-:-:S02]  /*0300*/  IMAD.MOV R0, RZ, RZ, -R10 ;  /* 0x000000ffff007224 */ /* 0x000fc400078e0a0a */
[C---:B------:R-:W-:Y:S01]  /*0310*/  IMAD R47, R252.reuse, 0x12, RZ ;  /* 0x00000012fc2f7824 */ /* 0x040fe200078e02ff */
[----:B------:R1:W2:Y:S01]  /*0320*/  F2I.FTZ.U32.TRUNC.NTZ R3, R2 ;  /* 0x0000000200037305 */ /* 0x0002a2000021f000 */
[C---:B------:R-:W-:Y:S02]  /*0330*/  IMAD R193, R252.reuse, 0x44, RZ ;  /* 0x00000044fcc17824 */ /* 0x040fe400078e02ff */
[C---:B------:R-:W-:Y:S02]  /*0340*/  IMAD R219, R252.reuse, 0x50, RZ ;  /* 0x00000050fcdb7824 */ /* 0x040fe400078e02ff */
[C---:B------:R-:W-:Y:S02]  /*0350*/  IMAD R48, R252.reuse, 0x11, RZ ;  /* 0x00000011fc307824 */ /* 0x040fe400078e02ff */
[----:B------:R-:W-:Y:S02]  /*0360*/  IMAD R127, R252, 0x4c, RZ ;  /* 0x0000004cfc7f7824 */ /* 0x000fe400078e02ff */
[----:B-1----:R-:W-:-:S02]  /*0370*/  IMAD.MOV.U32 R2, RZ, RZ, RZ ;  /* 0x000000ffff027224 */ /* 0x002fc400078e00ff */
[C---:B------:R-:W-:Y:S02]  /*0380*/  IMAD R153, R252.reuse, 0x58, RZ ;  /* 0x00000058fc997824 */ /* 0x040fe400078e02ff */
[C---:B------:R-:W-:Y:S02]  /*0390*/  IMAD R46, R252.reuse, 0x13, RZ ;  /* 0x00000013fc2e7824 */ /* 0x040fe400078e02ff */
[C---:B------:R-:W-:Y:S02]  /*03a0*/  IMAD R43, R252.reuse, 0x16, RZ ;  /* 0x00000016fc2b7824 */ /* 0x040fe400078e02ff */
[----:B--2---:R-:W-:Y:S02]  /*03b0*/  IMAD.MOV R6, RZ, RZ, -R3 ;  /* 0x000000ffff067224 */ /* 0x004fe400078e0a03 */
[----:B------:R-:W-:Y:S02]  /*03c0*/  IMAD R185, R252, 0x54, RZ ;  /* 0x00000054fcb97824 */ /* 0x000fe400078e02ff */
[----:B------:R-:W-:-:S02]  /*03d0*/  IMAD R9, R6, R7, RZ ;  /* 0x0000000706097224 */ /* 0x000fc400078e02ff */
[----:B------:R-:W-:Y:S02]  /*03e0*/  IMAD.MOV.U32 R6, RZ, RZ, R8 ;  /* 0x000000ffff067224 */ /* 0x000fe400078e0008 */
[----:B------:R-:W-:-:S04]  /*03f0*/  IMAD.HI.U32 R3, R3, R9, R2 ;  /* 0x0000000903037227 */ /* 0x000fc800078e0002 */
[----:B------:R-:W-:Y:S02]  /*0400*/  IMAD R217, R252, 0x60, RZ ;  /* 0x00000060fcd97824 */ /* 0x000fe400078e02ff */
[----:B------:R-:W-:-:S04]  /*0410*/  IMAD.HI.U32 R3, R3, R6, RZ ;  /* 0x0000000603037227 */ /* 0x000fc800078e00ff */
[----:B------:R-:W-:Y:S02]  /*0420*/  IMAD R0, R3, R0, R6 ;  /* 0x0000000003007224 */ /* 0x000fe400078e0206 */
[C---:B------:R-:W-:Y:S02]  /*0430*/  IMAD R44, R252.reuse, 0x15, RZ ;  /* 0x00000015fc2c7824 */ /* 0x040fe400078e02ff */
[C---:B------:R-:W-:Y:S01]  /*0440*/  IMAD R121, R252.reuse, 0x5c, RZ ;  /* 0x0000005cfc797824 */ /* 0x040fe200078e02ff */
[----:B------:R-:W-:Y:S01]  /*0450*/  ISETP.GT.U32.AND P1, PT, R7, R0, PT ;  /* 0x000000000700720c */ /* 0x000fe20003f24070 */
[C---:B------:R-:W-:Y:S02]  /*0460*/  IMAD R155, R252.reuse, 0x68, RZ ;  /* 0x00000068fc9b7824 */ /* 0x040fe400078e02ff */
[C---:B------:R-:W-:Y:S02]  /*0470*/  IMAD R42, R252.reuse, 0x17, RZ ;  /* 0x00000017fc2a7824 */ /* 0x040fe400078e02ff */
[----:B------:R-:W-:-:S02]  /*0480*/  IMAD R39, R252, 0x1a, RZ ;  /* 0x0000001afc277824 */ /* 0x000fc400078e02ff */
[C---:B------:R-:W-:Y:S02]  /*0490*/  IMAD R187, R252.reuse, 0x64, RZ ;  /* 0x00000064fcbb7824 */ /* 0x040fe400078e02ff */
[C---:B------:R-:W-:Y:S02]  /*04a0*/  IMAD R215, R252.reuse, 0x70, RZ ;  /* 0x00000070fcd77824 */ /* 0x040fe400078e02ff */
[----:B------:R-:W-:Y:S02]  /*04b0*/  IMAD R40, R252, 0x19, RZ ;  /* 0x00000019fc287824 */ /* 0x000fe400078e02ff */
[----:B------:R-:W-:Y:S01]  /*04c0*/  @!P1 IMAD.IADD R0, R0, 0x1, -R7 ;  /* 0x0000000100009824 */ /* 0x000fe200078e0a07 */
[----:B------:R-:W-:Y:S01]  /*04d0*/  @!P1 IADD3 R3, R3, 0x1, RZ ;  /* 0x0000000103039810 */ /* 0x000fe20007ffe0ff */
[----:B------:R-:W-:Y:S01]  /*04e0*/  IMAD R113, R252, 0x6c, RZ ;  /* 0x0000006cfc717824 */ /* 0x000fe200078e02ff */
[----:B------:R-:W-:Y:S01]  /*04f0*/  ISETP.NE.AND P1, PT, R4, RZ, PT ;  /* 0x000000ff0400720c */ /* 0x000fe20003f25270 */
[----:B------:R-:W-:Y:S01]  /*0500*/  IMAD R149, R252, 0x78, RZ ;  /* 0x00000078fc957824 */ /* 0x000fe200078e02ff */
[----:B------:R-:W-:Y:S01]  /*0510*/  ISETP.GE.U32.AND P0, PT, R0, R7, PT ;  /* 0x000000070000720c */ /* 0x000fe20003f06070 */
[C---:B------:R-:W-:Y:S01]  /*0520*/  IMAD R38, R252.reuse, 0x1b, RZ ;  /* 0x0000001bfc267824 */ /* 0x040fe200078e02ff */
[----:B------:R-:W-:Y:S01]  /*0530*/  LOP3.LUT R0, R5, R4, RZ, 0x3c, !PT ;  /* 0x0000000405007212 */ /* 0x000fe200078e3cff */
[----:B------:R-:W-:-:S02]  /*0540*/  IMAD R34, R252, 0x1e, RZ ;  /* 0x0000001efc227824 */ /* 0x000fc400078e02ff */
[----:B------:R-:W-:Y:S01]  /*0550*/  IMAD R181, R252, 0x74, RZ ;  /* 0x00000074fcb57824 */ /* 0x000fe200078e02ff */
[----:B------:R-:W-:Y:S01]  /*0560*/  ISETP.GE.AND P2, PT, R0, RZ, PT ;  /* 0x000000ff0000720c */ /* 0x000fe20003f46270 */
[----:B------:R-:W-:Y:S02]  /*0570*/  IMAD.MOV.U32 R0, RZ, RZ, c[0x0][0x178] ;  /* 0x00005e00ff007624 */ /* 0x000fe400078e00ff */
[C---:B------:R-:W-:Y:S02]  /*0580*/  IMAD R36, R252.reuse, 0x1d, RZ ;  /* 0x0000001dfc247824 */ /* 0x040fe400078e02ff */
[----:B------:R-:W-:Y:S01]  /*0590*/  IMAD R119, R252, 0x7c, RZ ;  /* 0x0000007cfc777824 */ /* 0x000fe200078e02ff */
[----:B------:R-:W-:Y:S01]  /*05a0*/  IADD3 R0, R0, 0x7f, RZ ;  /* 0x0000007f00007810 */ /* 0x000fe20007ffe0ff */
[C---:B------:R-:W-:Y:S01]  /*05b0*/  IMAD R151, R252.reuse, 0x88, RZ ;  /* 0x00000088fc977824 */ /* 0x040fe200078e02ff */
[----:B------:R-:W-:Y:S01]  /*05c0*/  @P0 IADD3 R3, R3, 0x1, RZ ;  /* 0x0000000103030810 */ /* 0x000fe20007ffe0ff */
[----:B------:R-:W-:-:S02]  /*05d0*/  IMAD R32, R252, 0x1f, RZ ;  /* 0x0000001ffc207824 */ /* 0x000fc400078e02ff */
[C---:B------:R-:W-:Y:S02]  /*05e0*/  IMAD R30, R252.reuse, 0x22, RZ ;  /* 0x00000022fc1e7824 */ /* 0x040fe400078e02ff */
[----:B------:R-:W-:Y:S01]  /*05f0*/  IMAD.MOV.U32 R2, RZ, RZ, R3 ;  /* 0x000000ffff027224 */ /* 0x000fe200078e0003 */
[----:B------:R-:W-:Y:S01]  /*0600*/  SHF.R.S32.HI R3, RZ, 0x1f, R0 ;  /* 0x0000001fff037819 */ /* 0x000fe20000011400 */
[C---:B------:R-:W-:Y:S02]  /*0610*/  IMAD R183, R252.reuse, 0x84, RZ ;  /* 0x00000084fcb77824 */ /* 0x040fe400078e02ff */
[----:B------:R-:W-:Y:S01]  /*0620*/  @!P2 IMAD.MOV R2, RZ, RZ, -R2 ;  /* 0x000000ffff02a224 */ /* 0x000fe200078e0a02 */
[----:B------:R-:W-:Y:S01]  /*0630*/  @!P1 LOP3.LUT R2, RZ, R4, RZ, 0x33, !PT ;  /* 0x00000004ff029212 */ /* 0x000fe200078e33ff */
[C---:B------:R-:W-:Y:S01]  /*0640*/  IMAD R211, R252.reuse, 0x90, RZ ;  /* 0x00000090fcd37824 */ /* 0x040fe200078e02ff */
[----:B------:R-:W-:Y:S01]  /*0650*/  LEA.HI R3, R3, R0, RZ, 0x7 ;  /* 0x0000000003037211 */ /* 0x000fe200078f38ff */
[----:B------:R-:W-:-:S02]  /*0660*/  IMAD R31, R252, 0x21, RZ ;  /* 0x00000021fc1f7824 */ /* 0x000fc400078e02ff */
[----:B------:R-:W-:Y:S02]  /*0670*/  IMAD.SHL.U32 R6, R2, 0x4, RZ ;  /* 0x0000000402067824 */ /* 0x000fe400078e00ff */
[----:B------:R-:W-:Y:S02]  /*0680*/  IMAD.MOV R2, RZ, RZ, -R2 ;  /* 0x000000ffff027224 */ /* 0x000fe400078e0a02 */
[----:B------:R-:W-:Y:S01]  /*0690*/  IMAD R117, R252, 0x8c, RZ ;  /* 0x0000008cfc757824 */ /* 0x000fe200078e02ff */
[----:B------:R-:W-:Y:S01]  /*06a0*/  LEA.HI.SX32 R3, R3, -R6, 0x19 ;  /* 0x8000000603037211 */ /* 0x000fe200078fcaff */
[----:B------:R-:W-:Y:S02]  /*06b0*/  IMAD R8, R4, R2, R5 ;  /* 0x0000000204087224 */ /* 0x000fe400078e0205 */
[C---:B------:R-:W-:Y:S01]  /*06c0*/  IMAD R145, R252.reuse, 0x98, RZ ;  /* 0x00000098fc917824 */ /* 0x040fe200078e02ff */
[----:B------:R-:W-:Y:S01]  /*06d0*/  IMNMX R11, R3, 0x4, PT ;  /* 0x00000004030b7817 */ /* 0x000fe20003800200 */
[----:B------:R-:W-:-:S02]  /*06e0*/  IMAD R29, R252, 0x23, RZ ;  /* 0x00000023fc1d7824 */ /* 0x000fc400078e02ff */
[C---:B------:R-:W-:Y:S01]  /*06f0*/  IMAD R26, R252.reuse, 0x26, RZ ;  /* 0x00000026fc1a7824 */ /* 0x040fe200078e02ff */
[-C--:B------:R-:W-:Y:S01]  /*0700*/  IABS R7, R11.reuse ;  /* 0x0000000b00077213 */ /* 0x080fe20000000000 */
[C---:B------:R-:W-:Y:S01]  /*0710*/  IMAD R177, R252.reuse, 0x94, RZ ;  /* 0x00000094fcb17824 */ /* 0x040fe200078e02ff */
[----:B------:R-:W-:Y:S01]  /*0720*/  IABS R4, R11 ;  /* 0x0000000b00047213 */ /* 0x000fe20000000000 */
[C---:B------:R-:W-:Y:S01]  /*0730*/  IMAD R209, R252.reuse, 0xa0, RZ ;  /* 0x000000a0fcd17824 */ /* 0x040fe200078e02ff */
[----:B------:R-:W1:Y:S01]  /*0740*/  I2F.RP R0, R7 ;  /* 0x0000000700007306 */ /* 0x000e620000209400 */
[C---:B------:R-:W-:Y:S02]  /*0750*/  IMAD R27, R252.reuse, 0x25, RZ ;  /* 0x00000025fc1b7824 */ /* 0x040fe400078e02ff */
[C---:B------:R-:W-:Y:S02]  /*0760*/  IMAD R115, R252.reuse, 0x9c, RZ ;  /* 0x0000009cfc737824 */ /* 0x040fe400078e02ff */
[----:B------:R-:W-:-:S02]  /*0770*/  IMAD R147, R252, 0xa8, RZ ;  /* 0x000000a8fc937824 */ /* 0x000fc400078e02ff */
[C---:B------:R-:W-:Y:S02]  /*0780*/  IMAD R23, R252.reuse, 0x2a, RZ ;  /* 0x0000002afc177824 */ /* 0x040fe400078e02ff */
[C---:B------:R-:W-:Y:S02]  /*0790*/  IMAD R179, R252.reuse, 0xa4, RZ ;  /* 0x000000a4fcb37824 */ /* 0x040fe400078e02ff */
[C---:B------:R-:W-:Y:S02]  /*07a0*/  IMAD R207, R252.reuse, 0xb0, RZ ;  /* 0x000000b0fccf7824 */ /* 0x040fe400078e02ff */
[C---:B------:R-:W-:Y:S02]  /*07b0*/  IMAD R24, R252.reuse, 0x29, RZ ;  /* 0x00000029fc187824 */ /* 0x040fe400078e02ff */
[C---:B------:R-:W-:Y:S01]  /*07c0*/  IMAD R111, R252.reuse, 0xac, RZ ;  /* 0x000000acfc6f7824 */ /* 0x040fe200078e02ff */
[----:B-1----:R-:W1:Y:S01]  /*07d0*/  MUFU.RCP R0, R0 ;  /* 0x0000000000007308 */ /* 0x002e620000001000 */
[----:B------:R-:W-:-:S02]  /*07e0*/  IMAD R141, R252, 0xb8, RZ ;  /* 0x000000b8fc8d7824 */ /* 0x000fc400078e02ff */
[C---:B------:R-:W-:Y:S02]  /*07f0*/  IMAD R22, R252.reuse, 0x2b, RZ ;  /* 0x0000002bfc167824 */ /* 0x040fe400078e02ff */
[C---:B------:R-:W-:Y:S02]  /*0800*/  IMAD R173, R252.reuse, 0xb4, RZ ;  /* 0x000000b4fcad7824 */ /* 0x040fe400078e02ff */
[C---:B------:R-:W-:Y:S02]  /*0810*/  IMAD R123, R252.reuse, 0xc0, RZ ;  /* 0x000000c0fc7b7824 */ /* 0x040fe400078e02ff */
[C---:B------:R-:W-:Y:S02]  /*0820*/  IMAD R20, R252.reuse, 0x2d, RZ ;  /* 0x0000002dfc147824 */ /* 0x040fe400078e02ff */
[C---:B------:R-:W-:Y:S02]  /*0830*/  IMAD R33, R252.reuse, 0xbc, RZ ;  /* 0x000000bcfc217824 */ /* 0x040fe400078e02ff */
[----:B------:R-:W-:-:S02]  /*0840*/  IMAD R143, R252, 0xc8, RZ ;  /* 0x000000c8fc8f7824 */ /* 0x000fc400078e02ff */
[----:B------:R-:W-:Y:S01]  /*0850*/  IMAD R175, R252, 0xc4, RZ ;  /* 0x000000c4fcaf7824 */ /* 0x000fe200078e02ff */
[----:B-1----:R-:W-:Y:S01]  /*0860*/  IADD3 R3, R0, 0xffffffe, RZ ;  /* 0x0ffffffe00037810 */ /* 0x002fe20007ffe0ff */
[C---:B------:R-:W-:Y:S02]  /*0870*/  IMAD R203, R252.reuse, 0xd0, RZ ;  /* 0x000000d0fccb7824 */ /* 0x040fe400078e02ff */
[C---:B------:R-:W-:Y:S02]  /*0880*/  IMAD R137, R252.reuse, 0xd8, RZ ;  /* 0x000000d8fc897824 */ /* 0x040fe400078e02ff */
[C---:B------:R-:W-:Y:S01]  /*0890*/  IMAD R169, R252.reuse, 0xd4, RZ ;  /* 0x000000d4fca97824 */ /* 0x040fe200078e02ff */
[----:B------:R-:W1:Y:S01]  /*08a0*/  F2I.FTZ.U32.TRUNC.NTZ R3, R3 ;  /* 0x0000000300037305 */ /* 0x000e62000021f000 */
[C---:B------:R-:W-:Y:S02]  /*08b0*/  IMAD R205, R252.reuse, 0xe0, RZ ;  /* 0x000000e0fccd7824 */ /* 0x040fe400078e02ff */
[----:B------:R-:W-:-:S02]  /*08c0*/  IMAD R10, R252, 0x35, RZ ;  /* 0x00000035fc0a7824 */ /* 0x000fc400078e02ff */
[C---:B------:R-:W-:Y:S02]  /*08d0*/  IMAD R139, R252.reuse, 0xe8, RZ ;  /* 0x000000e8fc8b7824 */ /* 0x040fe400078e02ff */
[C---:B------:R-:W-:Y:S02]  /*08e0*/  IMAD R171, R252.reuse, 0xe4, RZ ;  /* 0x000000e4fcab7824 */ /* 0x040fe400078e02ff */
[C---:B------:R-:W-:Y:S02]  /*08f0*/  IMAD R199, R252.reuse, 0xf0, RZ ;  /* 0x000000f0fcc77824 */ /* 0x040fe400078e02ff */
[C---:B------:R-:W-:Y:S02]  /*0900*/  IMAD R133, R252.reuse, 0xf8, RZ ;  /* 0x000000f8fc857824 */ /* 0x040fe400078e02ff */
[----:B------:R-:W-:Y:S02]  /*0910*/  IMAD R165, R252, 0xf4, RZ ;  /* 0x000000f4fca57824 */ /* 0x000fe400078e02ff */
[----:B------:R-:W-:-:S02]  /*0920*/  IMAD.SHL.U32 R242, R12, 0x4, RZ ;  /* 0x000000040cf27824 */ /* 0x000fc400078e00ff */
[----:B-1----:R-:W-:Y:S02]  /*0930*/  IMAD.MOV R9, RZ, RZ, -R3 ;  /* 0x000000ffff097224 */ /* 0x002fe400078e0a03 */
[----:B------:R-:W-:Y:S01]  /*0940*/  IMAD R232, R239, c[0x0][0x18c], RZ ;  /* 0x00006300efe87a24 */ /* 0x000fe200078e02ff */
[C---:B------:R-:W-:Y:S01]  /*0950*/  LOP3.LUT R241, R242.reuse, 0x20, RZ, 0x3c, !PT ;  /* 0x00000020f2f17812 */ /* 0x040fe200078e3cff */
[----:B------:R-:W-:Y:S01]  /*0960*/  IMAD.MOV.U32 R2, RZ, RZ, R9 ;  /* 0x000000ffff027224 */ /* 0x000fe200078e0009 */
[----:B------:R-:W-:Y:S01]  /*0970*/  IABS R9, R8 ;  /* 0x0000000800097213 */ /* 0x000fe20000000000 */
[----:B------:R-:W-:Y:S01]  /*0980*/  IMAD.MOV.U32 R233, RZ, RZ, 0x3f ;  /* 0x0000003fffe97424 */ /* 0x000fe200078e00ff */
[----:B------:R-:W-:Y:S01]  /*0990*/  LOP3.LUT R240, R242, 0x40, RZ, 0x3c, !PT ;  /* 0x00000040f2f07812 */ /* 0x000fe200078e3cff */
[----:B------:R-:W-:Y:S01]  /*09a0*/  IMAD R5, R2, R7, RZ ;  /* 0x0000000702057224 */ /* 0x000fe200078e02ff */
[----:B------:R-:W-:Y:S01]  /*09b0*/  LOP3.LUT R188, R242, 0x60, RZ, 0x3c, !PT ;  /* 0x00000060f2bc7812 */ /* 0x000fe200078e3cff */
[----:B------:R-:W-:Y:S01]  /*09c0*/  IMAD.MOV.U32 R2, RZ, RZ, RZ ;  /* 0x000000ffff027224 */ /* 0x000fe200078e00ff */
[----:B------:R-:W-:Y:S01]  /*09d0*/  IADD3 R233, R233, c[0x0][0x180], RZ ;  /* 0x00006000e9e97a10 */ /* 0x000fe20007ffe0ff */
[----:B------:R-:W-:-:S02]  /*09e0*/  IMAD.SHL.U32 R238, R252, 0x40, RZ ;  /* 0x00000040fcee7824 */ /* 0x000fc400078e00ff */
[----:B------:R-:W-:Y:S01]  /*09f0*/  IMAD.HI.U32 R2, R3, R5, R2 ;  /* 0x0000000503027227 */ /* 0x000fe200078e0002 */
[----:B------:R-:W-:-:S03]  /*0a00*/  IABS R5, c[0x0][0x178] ;  /* 0x00005e0000057a13 */ /* 0x000fc60000000000 */
[----:B------:R-:W-:Y:S02]  /*0a10*/  IMAD.MOV R3, RZ, RZ, -R4 ;  /* 0x000000ffff037224 */ /* 0x000fe400078e0a04 */
[----:B------:R-:W-:Y:S01]  /*0a20*/  IMAD.HI.U32 R0, R2, R9, RZ ;  /* 0x0000000902007227 */ /* 0x000fe200078e00ff */
[----:B------:R-:W1:Y:S03]  /*0a30*/  I2F.RP R4, R5 ;  /* 0x0000000500047306 */ /* 0x000e660000209400 */
[----:B------:R-:W-:Y:S02]  /*0a40*/  IMAD R2, R0, R3, R9 ;  /* 0x0000000300027224 */ /* 0x000fe400078e0209 */
[----:B------:R-:W-:-:S03]  /*0a50*/  IMAD R9, R252, 0x37, RZ ;  /* 0x00000037fc097824 */ /* 0x000fc600078e02ff */
[----:B------:R-:W-:Y:S01]  /*0a60*/  ISETP.GT.U32.AND P1, PT, R7, R2, PT ;  /* 0x000000020700720c */ /* 0x000fe20003f24070 */
[----:B-1----:R-:W1:-:S12]  /*0a70*/  MUFU.RCP R4, R4 ;  /* 0x0000000400047308 */ /* 0x002e580000001000 */
[----:B------:R-:W-:Y:S01]  /*0a80*/  @!P1 IMAD.IADD R2, R2, 0x1, -R7 ;  /* 0x0000000102029824 */ /* 0x000fe200078e0a07 */
[----:B------:R-:W-:Y:S02]  /*0a90*/  @!P1 IADD3 R0, R0, 0x1, RZ ;  /* 0x0000000100009810 */ /* 0x000fe40007ffe0ff */
[----:B------:R-:W-:Y:S02]  /*0aa0*/  ISETP.NE.AND P1, PT, R11, RZ, PT ;  /* 0x000000ff0b00720c */ /* 0x000fe40003f25270 */
[----:B------:R-:W-:Y:S02]  /*0ab0*/  ISETP.GE.U32.AND P0, PT, R2, R7, PT ;  /* 0x000000070200720c */ /* 0x000fe40003f06070 */
[----:B------:R-:W-:-:S04]  /*0ac0*/  LOP3.LUT R2, R8, R11, RZ, 0x3c, !PT ;  /* 0x0000000b08027212 */ /* 0x000fc800078e3cff */
[----:B------:R-:W-:Y:S02]  /*0ad0*/  ISETP.GE.AND P2, PT, R2, RZ, PT ;  /* 0x000000ff0200720c */ /* 0x000fe40003f46270 */
[----:B-1----:R-:W-:-:S05]  /*0ae0*/  IADD3 R3, R4, 0xffffffe, RZ ;  /* 0x0ffffffe04037810 */ /* 0x002fca0007ffe0ff */
[----:B------:R-:W-:Y:S01]  /*0af0*/  @P0 IADD3 R0, R0, 0x1, RZ ;  /* 0x0000000100000810 */ /* 0x000fe20007ffe0ff */
[----:B------:R-:W1:Y:S05]  /*0b00*/  F2I.FTZ.U32.TRUNC.NTZ R3, R3 ;  /* 0x0000000300037305 */ /* 0x000e6a000021f000 */
[----:B------:R-:W-:Y:S01]  /*0b10*/  @!P2 IMAD.MOV R0, RZ, RZ, -R0 ;  /* 0x000000ffff00a224 */ /* 0x000fe200078e0a00 */
[----:B------:R-:W-:-:S05]  /*0b20*/  @!P1 LOP3.LUT R0, RZ, R11, RZ, 0x33, !PT ;  /* 0x0000000bff009212 */ /* 0x000fca00078e33ff */
[----:B------:R-:W-:Y:S02]  /*0b30*/  IMAD.MOV R2, RZ, RZ, -R0 ;  /* 0x000000ffff027224 */ /* 0x000fe400078e0a00 */
[----:B------:R-:W-:Y:S02]  /*0b40*/  IMAD.SHL.U32 R0, R0, 0x40, RZ ;  /* 0x0000004000007824 */ /* 0x000fe400078e00ff */
[----:B------:R-:W-:Y:S02]  /*0b50*/  IMAD R2, R11, R2, R8 ;  /* 0x000000020b027224 */ /* 0x000fe400078e0208 */
[----:B-1----:R-:W-:Y:S02]  /*0b60*/  IMAD.MOV R4, RZ, RZ, -R3 ;  /* 0x000000ffff047224 */ /* 0x002fe400078e0a03 */
[----:B------:R-:W-:Y:S02]  /*0b70*/  IMAD.IADD R2, R6, 0x1, R2 ;  /* 0x0000000106027824 */ /* 0x000fe400078e0202 */
[----:B------:R-:W-:-:S02]  /*0b80*/  IMAD R7, R4, R5, RZ ;  /* 0x0000000504077224 */ /* 0x000fc400078e02ff */
[----:B------:R-:W-:Y:S02]  /*0b90*/  IMAD R19, R2, 0x80, R12 ;  /* 0x0000008002137824 */ /* 0x000fe400078e020c */
[----:B------:R-:W-:Y:S02]  /*0ba0*/  IMAD.MOV.U32 R2, RZ, RZ, RZ ;  /* 0x000000ffff027224 */ /* 0x000fe400078e00ff */
[----:B------:R-:W-:Y:S01]  /*0bb0*/  IMAD.MOV.U32 R11, RZ, RZ, c[0x0][0x180] ;  /* 0x00006000ff0b7624 */ /* 0x000fe200078e00ff */
[----:B------:R-:W-:Y:S01]  /*0bc0*/  IABS R4, R19 ;  /* 0x0000001300047213 */ /* 0x000fe20000000000 */
[----:B------:R-:W-:Y:S01]  /*0bd0*/  IMAD.HI.U32 R2, R3, R7, R2 ;  /* 0x0000000703027227 */ /* 0x000fe200078e0002 */
[----:B------:R-:W-:Y:S01]  /*0be0*/  ISETP.GE.AND P5, PT, R19, RZ, PT ;  /* 0x000000ff1300720c */ /* 0x000fe20003fa6270 */
[----:B------:R1:W-:Y:S01]  /*0bf0*/  STL [R1+0x4], R19 ;  /* 0x0000041301007387 */ /* 0x0003e20000100800 */
[C---:B------:R-:W-:Y:S01]  /*0c00*/  IADD3 R6, R11.reuse, -0xd, RZ ;  /* 0xfffffff30b067810 */ /* 0x040fe20007ffe0ff */
[----:B------:R-:W-:Y:S01]  /*0c10*/  IMAD.MOV.U32 R3, RZ, RZ, R4 ;  /* 0x000000ffff037224 */ /* 0x000fe200078e0004 */
[----:B------:R-:W-:Y:S01]  /*0c20*/  IADD3 R4, R11, -0x5, RZ ;  /* 0xfffffffb0b047810 */ /* 0x000fe20007ffe0ff */
[----:B------:R-:W-:Y:S01]  /*0c30*/  IMAD.SHL.U32 R7, R252, 0x20, RZ ;  /* 0x00000020fc077824 */ /* 0x000fe200078e00ff */
[----:B------:R-:W-:Y:S01]  /*0c40*/  ISETP.GE.U32.AND P1, PT, R6, 0x7fffffb4, PT ;  /* 0x7fffffb40600780c */ /* 0x000fe20003f26070 */
[----:B------:R-:W-:Y:S01]  /*0c50*/  IMAD.HI.U32 R2, R2, R3, RZ ;  /* 0x0000000302027227 */ /* 0x000fe200078e00ff */
[----:B------:R-:W-:-:S02]  /*0c60*/  ISETP.GE.U32.AND P6, PT, R4, 0x7fffffbc, PT ;  /* 0x7fffffbc0400780c */ /* 0x000fc40003fc6070 */
[C---:B------:R-:W-:Y:S01]  /*0c70*/  IADD3 R4, R11.reuse, -0x11, RZ ;  /* 0xffffffef0b047810 */ /* 0x040fe20007ffe0ff */
[----:B------:R-:W-:Y:S01]  /*0c80*/  IMAD.MOV R2, RZ, RZ, -R2 ;  /* 0x000000ffff027224 */ /* 0x000fe200078e0a02 */
[----:B------:R-:W-:Y:S01]  /*0c90*/  IADD3 R234, R11, -0x40, RZ ;  /* 0xffffffc00bea7810 */ /* 0x000fe20007ffe0ff */
[----:B------:R-:W-:Y:S01]  /*0ca0*/  IMAD R6, R252, 0x2e, RZ ;  /* 0x0000002efc067824 */ /* 0x000fe200078e02ff */
[----:B------:R-:W-:Y:S01]  /*0cb0*/  ISETP.GE.U32.AND P2, PT, R4, 0x7fffffb0, PT ;  /* 0x7fffffb00400780c */ /* 0x000fe20003f46070 */
[----:B------:R-:W-:Y:S01]  /*0cc0*/  IMAD R2, R5, R2, R3 ;  /* 0x0000000205027224 */ /* 0x000fe200078e0203 */
[----:B------:R-:W-:Y:S01]  /*0cd0*/  IADD3 R3, R11, -0x1, RZ ;  /* 0xffffffff0b037810 */ /* 0x000fe20007ffe0ff */
[C---:B-1----:R-:W-:Y:S02]  /*0ce0*/  IMAD R19, R252.reuse, 0x2f, RZ ;  /* 0x0000002ffc137824 */ /* 0x042fe400078e02ff */
[----:B------:R-:W-:Y:S01]  /*0cf0*/  IMAD R4, R252, 0x36, RZ ;  /* 0x00000036fc047824 */ /* 0x000fe200078e02ff */
[----:B------:R-:W-:-:S13]  /*0d00*/  ISETP.GT.U32.AND P0, PT, R5, R2, PT ;  /* 0x000000020500720c */ /* 0x000fda0003f04070 */
[----:B------:R-:W-:Y:S01]  /*0d10*/  @!P0 IMAD.IADD R2, R2, 0x1, -R5 ;  /* 0x0000000102028824 */ /* 0x000fe200078e0a05 */
[----:B------:R-:W-:Y:S02]  /*0d20*/  ISETP.GE.U32.AND P0, PT, R3, 0x7fffffc0, PT ;  /* 0x7fffffc00300780c */ /* 0x000fe40003f06070 */
[----:B------:R-:W-:Y:S02]  /*0d30*/  IADD3 R3, R11, -0x9, RZ ;  /* 0xfffffff70b037810 */ /* 0x000fe40007ffe0ff */
[----:B------:R-:W-:Y:S02]  /*0d40*/  ISETP.GT.U32.AND P4, PT, R5, R2, PT ;  /* 0x000000020500720c */ /* 0x000fe40003f84070 */
[----:B------:R-:W-:Y:S01]  /*0d50*/  ISETP.GE.U32.AND P3, PT, R3, 0x7fffffb8, PT ;  /* 0x7fffffb80300780c */ /* 0x000fe20003f66070 */
[----:B------:R-:W-:-:S10]  /*0d60*/  IMAD R3, R252, 0x27, RZ ;  /* 0x00000027fc037824 */ /* 0x000fd400078e02ff */
[----:B------:R-:W-:Y:S01]  /*0d70*/  @!P4 IMAD.IADD R2, R2, 0x1, -R5 ;  /* 0x000000010202c824 */ /* 0x000fe200078e0a05 */
[----:B------:R-:W-:Y:S01]  /*0d80*/  ISETP.NE.AND P4, PT, RZ, c[0x0][0x178], PT ;  /* 0x00005e00ff007a0c */ /* 0x000fe20003f85270 */
[----:B------:R-:W-:Y:S02]  /*0d90*/  IMAD R5, R252, 0x32, RZ ;  /* 0x00000032fc057824 */ /* 0x000fe400078e02ff */
[----:B------:R-:W-:-:S10]  /*0da0*/  @!P5 IMAD.MOV R2, RZ, RZ, -R2 ;  /* 0x000000ffff02d224 */ /* 0x000fd400078e0a02 */
[----:B------:R-:W-:-:S05]  /*0db0*/  @!P4 LOP3.LUT R2, RZ, c[0x0][0x178], RZ, 0x33, !PT ;  /* 0x00005e00ff02ca12 */ /* 0x000fca00078e33ff */
[----:B------:R-:W-:Y:S02]  /*0dc0*/  IMAD R8, R2, c[0x0][0x184], RZ ;  /* 0x0000610002087a24 */ /* 0x000fe400078e02ff */
[----:B------:R-:W-:Y:S02]  /*0dd0*/  IMAD R2, R252, 0x3a, RZ ;  /* 0x0000003afc027824 */ /* 0x000fe400078e02ff */
[----:B------:R-:W-:-:S05]  /*0de0*/  IMAD.SHL.U32 R231, R8, 0x4, RZ ;  /* 0x0000000408e77824 */ /* 0x000fca00078e00ff */
[----:B------:R-:W-:-:S04]  /*0df0*/  IADD3 R224, P4, R231, c[0x0][0x160], RZ ;  /* 0x00005800e7e07a10 */ /* 0x000fc80007f9e0ff */
[----:B------:R-:W-:Y:S02]  /*0e00*/  LEA.HI.X.SX32 R225, R8, c[0x0][0x164], 0x2, P4 ;  /* 0x0000590008e17a11 */ /* 0x000fe400020f16ff */
[-C--:B------:R-:W-:Y:S02]  /*0e10*/  LEA R166, P4, R252, R224.reuse, 0x3 ;  /* 0x000000e0fca67211 */ /* 0x080fe400078818ff */
[-C--:B------:R-:W-:Y:S01]  /*0e20*/  IADD3 R200, P5, R17, R224.reuse, RZ ;  /* 0x000000e011c87210 */ /* 0x080fe20007fbe0ff */
[----:B------:R1:W-:Y:S01]  /*0e30*/  LDGSTS.E [R242], [R224.64], !P0 ;  /* 0x00000000e0f27fae */ /* 0x0003e2000c121844 */
[-C--:B------:R-:W-:Y:S02]  /*0e40*/  LEA.HI.X.SX32 R167, R60, R225.reuse, 0x2, P4 ;  /* 0x000000e13ca77211 */ /* 0x080fe400020f16ff */
[C---:B------:R-:W-:Y:S02]  /*0e50*/  LEA R108, P4, R252.reuse, R224, 0x4 ;  /* 0x000000e0fc6c7211 */ /* 0x040fe400078820ff */
[----:B------:R-:W-:-:S02]  /*0e60*/  LEA.HI.X.SX32 R201, R252, R225, 0x2, P5 ;  /* 0x000000e1fcc97211 */ /* 0x000fc400028f16ff */
[-C--:B------:R-:W-:Y:S01]  /*0e70*/  LEA.HI.X.SX32 R109, R17, R225.reuse, 0x2, P4 ;  /* 0x000000e1116d7211 */ /* 0x080fe200020f16ff */
[----:B------:R-:W-:Y:S01]  /*0e80*/  IMAD R17, R252, 0x31, RZ ;  /* 0x00000031fc117824 */ /* 0x000fe200078e02ff */
[-C--:B------:R-:W-:Y:S02]  /*0e90*/  IADD3 R134, P5, R16, R224.reuse, RZ ;  /* 0x000000e010867210 */ /* 0x080fe40007fbe0ff */
[-C--:B------:R-:W-:Y:S01]  /*0ea0*/  IADD3 R160, P4, R41, R224.reuse, RZ ;  /* 0x000000e029a07210 */ /* 0x080fe20007f9e0ff */
[----:B------:R2:W-:Y:S01]  /*0eb0*/  LDGSTS.E [R242+0x800], [R108.64], !P6 ;  /* 0x008000006cf27fae */ /* 0x0005e2000f121844 */
[-C--:B------:R-:W-:Y:S02]  /*0ec0*/  LEA.HI.X.SX32 R135, R59, R225.reuse, 0x2, P5 ;  /* 0x000000e13b877211 */ /* 0x080fe400028f16ff */
[----:B------:R-:W-:Y:S02]  /*0ed0*/  LEA.HI.X.SX32 R161, R57, R225, 0x2, P4 ;  /* 0x000000e139a17211 */ /* 0x000fe400020f16ff */
[----:B------:R-:W-:-:S02]  /*0ee0*/  IADD3 R194, P5, R45, R224, RZ ;  /* 0x000000e02dc27210 */ /* 0x000fc40007fbe0ff */
[-C--:B------:R-:W-:Y:S02]  /*0ef0*/  LEA R106, P4, R252, R224.reuse, 0x5 ;  /* 0x000000e0fc6a7211 */ /* 0x080fe400078828ff */
[-C--:B------:R-:W-:Y:S02]  /*0f00*/  LEA.HI.X.SX32 R195, R58, R225.reuse, 0x2, P5 ;  /* 0x000000e13ac37211 */ /* 0x080fe400028f16ff */
[-C--:B------:R-:W-:Y:S01]  /*0f10*/  LEA.HI.X.SX32 R107, R55, R225.reuse, 0x2, P4 ;  /* 0x000000e1376b7211 */ /* 0x080fe200020f16ff */
[----:B--2---:R-:W-:Y:S01]  /*0f20*/  IMAD.WIDE R108, R238, 0x4, R108 ;  /* 0x00000004ee6c7825 */ /* 0x004fe200078e026c */
[-C--:B------:R-:W-:Y:S02]  /*0f30*/  IADD3 R128, P5, R37, R224.reuse, RZ ;  /* 0x000000e025807210 */ /* 0x080fe40007fbe0ff */
[----:B------:R-:W-:Y:S01]  /*0f40*/  IADD3 R162, P4, R25, R224, RZ ;  /* 0x000000e019a27210 */ /* 0x000fe20007f9e0ff */
[----:B------:R2:W-:Y:S01]  /*0f50*/  LDGSTS.E [R242+0x1000], [R106.64], !P3 ;  /* 0x010000006af27fae */ /* 0x0005e2000d921844 */
[----:B------:R-:W-:-:S02]  /*0f60*/  LEA.HI.X.SX32 R129, R56, R225, 0x2, P5 ;  /* 0x000000e138817211 */ /* 0x000fc400028f16ff */
[-C--:B------:R-:W-:Y:S02]  /*0f70*/  LEA.HI.X.SX32 R163, R53, R225.reuse, 0x2, P4 ;  /* 0x000000e135a37211 */ /* 0x080fe400020f16ff */
[-C--:B------:R-:W-:Y:S02]  /*0f80*/  IADD3 R196, P5, R28, R224.reuse, RZ ;  /* 0x000000e01cc47210 */ /* 0x080fe40007fbe0ff */
[-C--:B------:R-:W-:Y:S02]  /*0f90*/  IADD3 R222, P4, R18, R224.reuse, RZ ;  /* 0x000000e012de7210 */ /* 0x080fe40007f9e0ff */
[-C--:B------:R-:W-:Y:S02]  /*0fa0*/  LEA.HI.X.SX32 R197, R54, R225.reuse, 0x2, P5 ;  /* 0x000000e136c57211 */ /* 0x080fe400028f16ff */
[-C--:B------:R-:W-:Y:S01]  /*0fb0*/  LEA.HI.X.SX32 R223, R16, R225.reuse, 0x2, P4 ;  /* 0x000000e110df7211 */ /* 0x080fe200020f16ff */
[----:B------:R-:W-:Y:S01]  /*0fc0*/  IMAD R16, R252, 0x33, RZ ;  /* 0x00000033fc107824 */ /* 0x000fe200078e02ff */
[-C--:B------:R-:W-:Y:S01]  /*0fd0*/  IADD3 R130, P5, R21, R224.reuse, RZ ;  /* 0x000000e015827210 */ /* 0x080fe20007fbe0ff */
[----:B--2---:R-:W-:Y:S01]  /*0fe0*/  IMAD.WIDE R106, R238, 0x4, R106 ;  /* 0x00000004ee6a7825 */ /* 0x004fe200078e026a */
[----:B------:R-:W-:Y:S01]  /*0ff0*/  IADD3 R156, P4, R14, R224, RZ ;  /* 0x000000e00e9c7210 */ /* 0x000fe20007f9e0ff */
[----:B------:R2:W-:Y:S01]  /*1000*/  LDGSTS.E [R242+0x1800], [R222.64], !P1 ;  /* 0x01800000def27fae */ /* 0x0005e2000c921844 */
[----:B------:R-:W-:-:S02]  /*1010*/  LEA.HI.X.SX32 R131, R52, R225, 0x2, P5 ;  /* 0x000000e134837211 */ /* 0x000fc400028f16ff */
[-C--:B------:R-:W-:Y:S01]  /*1020*/  LEA.HI.X.SX32 R157, R35, R225.reuse, 0x2, P4 ;  /* 0x000000e1239d7211 */ /* 0x080fe200020f16ff */
[C---:B------:R-:W-:Y:S01]  /*1030*/  IMAD R35, R252.reuse, 0xcc, RZ ;  /* 0x000000ccfc237824 */ /* 0x040fe200078e02ff */
[-C--:B------:R-:W-:Y:S02]  /*1040*/  IADD3 R190, P5, R15, R224.reuse, RZ ;  /* 0x000000e00fbe7210 */ /* 0x080fe40007fbe0ff */
[-C--:B------:R-:W-:Y:S02]  /*1050*/  LEA R220, P4, R252, R224.reuse, 0x6 ;  /* 0x000000e0fcdc7211 */ /* 0x080fe400078830ff */
[-C--:B------:R-:W-:Y:S02]  /*1060*/  LEA.HI.X.SX32 R191, R51, R225.reuse, 0x2, P5 ;  /* 0x000000e133bf7211 */ /* 0x080fe400028f16ff */
[----:B------:R-:W-:Y:S01]  /*1070*/  LEA.HI.X.SX32 R221, R49, R225, 0x2, P4 ;  /* 0x000000e131dd7211 */ /* 0x000fe200020f16ff */
[----:B--2---:R-:W-:Y:S01]  /*1080*/  IMAD.WIDE R222, R238, 0x4, R222 ;  /* 0x00000004eede7825 */ /* 0x004fe200078e02de */
[----:B------:R-:W-:-:S02]  /*1090*/  IADD3 R124, P5, R13, R224, RZ ;  /* 0x000000e00d7c7210 */ /* 0x000fc40007fbe0ff */
[-C--:B------:R-:W-:Y:S01]  /*10a0*/  IADD3 R158, P4, R159, R224.reuse, RZ ;  /* 0x000000e09f9e7210 */ /* 0x080fe20007f9e0ff */
[----:B------:R2:W-:Y:S01]  /*10b0*/  LDGSTS.E [R242+0x2000], [R220.64], !P2 ;  /* 0x02000000dcf27fae */ /* 0x0005e2000d121844 */
[-C--:B------:R-:W-:Y:S02]  /*10c0*/  LEA.HI.X.SX32 R125, R50, R225.reuse, 0x2, P5 ;  /* 0x000000e1327d7211 */ /* 0x080fe400028f16ff */
[-C--:B------:R-:W-:Y:S02]  /*10d0*/  LEA.HI.X.SX32 R159, R47, R225.reuse, 0x2, P4 ;  /* 0x000000e12f9f7211 */ /* 0x080fe400020f16ff */
[-C--:B------:R-:W-:Y:S02]  /*10e0*/  IADD3 R192, P5, R193, R224.reuse, RZ ;  /* 0x000000e0c1c07210 */ /* 0x080fe40007fbe0ff */
[----:B------:R-:W-:Y:S02]  /*10f0*/  IADD3 R218, P4, R219, R224, RZ ;  /* 0x000000e0dbda7210 */ /* 0x000fe40007f9e0ff */
[----:B------:R-:W-:-:S02]  /*1100*/  LEA.HI.X.SX32 R193, R48, R225, 0x2, P5 ;  /* 0x000000e130c17211 */ /* 0x000fc400028f16ff */
[-C--:B------:R-:W-:Y:S01]  /*1110*/  LEA.HI.X.SX32 R219, R45, R225.reuse, 0x2, P4 ;  /* 0x000000e12ddb7211 */ /* 0x080fe200020f16ff */
[----:B--2---:R-:W-:Y:S01]  /*1120*/  IMAD.WIDE R220, R238, 0x4, R220 ;  /* 0x00000004eedc7825 */ /* 0x004fe200078e02dc */
[-C--:B------:R-:W-:Y:S02]  /*1130*/  IADD3 R126, P5, R127, R224.reuse, RZ ;  /* 0x000000e07f7e7210 */ /* 0x080fe40007fbe0ff */
[-C--:B------:R-:W-:Y:S02]  /*1140*/  IADD3 R152, P4, R153, R224.reuse, RZ ;  /* 0x000000e099987210 */ /* 0x080fe40007f9e0ff */
[-C--:B------:R-:W-:Y:S02]  /*1150*/  LEA.HI.X.SX32 R127, R46, R225.reuse, 0x2, P5 ;  /* 0x000000e12e7f7211 */ /* 0x080fe400028f16ff */
[----:B------:R-:W-:Y:S02]  /*1160*/  LEA.HI.X.SX32 R153, R43, R225, 0x2, P4 ;  /* 0x000000e12b997211 */ /* 0x000fe400020f16ff */
[----:B------:R-:W-:-:S02]  /*1170*/  IADD3 R184, P5, R185, R224, RZ ;  /* 0x000000e0b9b87210 */ /* 0x000fc40007fbe0ff */
[-C--:B------:R-:W-:Y:S02]  /*1180*/  IADD3 R216, P4, R217, R224.reuse, RZ ;  /* 0x000000e0d9d87210 */ /* 0x080fe40007f9e0ff */
[-C--:B------:R-:W-:Y:S02]  /*1190*/  LEA.HI.X.SX32 R185, R44, R225.reuse, 0x2, P5 ;  /* 0x000000e12cb97211 */ /* 0x080fe400028f16ff */
[-C--:B------:R-:W-:Y:S01]  /*11a0*/  LEA.HI.X.SX32 R217, R41, R225.reuse, 0x2, P4 ;  /* 0x000000e129d97211 */ /* 0x080fe200020f16ff */
[----:B------:R-:W-:Y:S01]  /*11b0*/  IMAD R41, R252, 0xfc, RZ ;  /* 0x000000fcfc297824 */ /* 0x000fe200078e02ff */
[-C--:B------:R-:W-:Y:S02]  /*11c0*/  IADD3 R120, P5, R121, R224.reuse, RZ ;  /* 0x000000e079787210 */ /* 0x080fe40007fbe0ff */
[----:B------:R-:W-:Y:S02]  /*11d0*/  IADD3 R154, P4, R155, R224, RZ ;  /* 0x000000e09b9a7210 */ /* 0x000fe40007f9e0ff */
[----:B------:R-:W-:-:S02]  /*11e0*/  LEA.HI.X.SX32 R121, R42, R225, 0x2, P5 ;  /* 0x000000e12a797211 */ /* 0x000fc400028f16ff */
[-C--:B------:R-:W-:Y:S01]  /*11f0*/  LEA.HI.X.SX32 R155, R39, R225.reuse, 0x2, P4 ;  /* 0x000000e1279b7211 */ /* 0x080fe200020f16ff */
[----:B------:R-:W-:Y:S01]  /*1200*/  IMAD R39, R252, 0xec, RZ ;  /* 0x000000ecfc277824 */ /* 0x000fe200078e02ff */
[-C--:B------:R-:W-:Y:S02]  /*1210*/  IADD3 R186, P5, R187, R224.reuse, RZ ;  /* 0x000000e0bbba7210 */ /* 0x080fe40007fbe0ff */
[-C--:B------:R-:W-:Y:S02]  /*1220*/  IADD3 R214, P4, R215, R224.reuse, RZ ;  /* 0x000000e0d7d67210 */ /* 0x080fe40007f9e0ff */
[-C--:B------:R-:W-:Y:S02]  /*1230*/  LEA.HI.X.SX32 R187, R40, R225.reuse, 0x2, P5 ;  /* 0x000000e128bb7211 */ /* 0x080fe400028f16ff */
[----:B------:R-:W-:Y:S01]  /*1240*/  LEA.HI.X.SX32 R215, R37, R225, 0x2, P4 ;  /* 0x000000e125d77211 */ /* 0x000fe200020f16ff */
[----:B------:R-:W-:Y:S01]  /*1250*/  IMAD R37, R252, 0xdc, RZ ;  /* 0x000000dcfc257824 */ /* 0x000fe200078e02ff */
[----:B------:R-:W-:-:S02]  /*1260*/  IADD3 R112, P5, R113, R224, RZ ;  /* 0x000000e071707210 */ /* 0x000fc40007fbe0ff */
[-C--:B------:R-:W-:Y:S02]  /*1270*/  IADD3 R148, P4, R149, R224.reuse, RZ ;  /* 0x000000e095947210 */ /* 0x080fe40007f9e0ff */
[-C--:B------:R-:W-:Y:S02]  /*1280*/  LEA.HI.X.SX32 R113, R38, R225.reuse, 0x2, P5 ;  /* 0x000000e126717211 */ /* 0x080fe400028f16ff */
[-C--:B------:R-:W-:Y:S02]  /*1290*/  LEA.HI.X.SX32 R149, R34, R225.reuse, 0x2, P4 ;  /* 0x000000e122957211 */ /* 0x080fe400020f16ff */
[-C--:B------:R-:W-:Y:S02]  /*12a0*/  IADD3 R180, P5, R181, R224.reuse, RZ ;  /* 0x000000e0b5b47210 */ /* 0x080fe40007fbe0ff */
[----:B------:R-:W-:Y:S02]  /*12b0*/  LEA R212, P4, R252, R224, 0x7 ;  /* 0x000000e0fcd47211 */ /* 0x000fe400078838ff */
[----:B------:R-:W-:-:S02]  /*12c0*/  LEA.HI.X.SX32 R181, R36, R225, 0x2, P5 ;  /* 0x000000e124b57211 */ /* 0x000fc400028f16ff */
[-C--:B------:R-:W-:Y:S01]  /*12d0*/  LEA.HI.X.SX32 R213, R7, R225.reuse, 0x2, P4 ;  /* 0x000000e107d57211 */ /* 0x080fe200020f16ff */
[----:B------:R-:W-:Y:S01]  /*12e0*/  IMAD R7, R252, 0x39, RZ ;  /* 0x00000039fc077824 */ /* 0x000fe200078e02ff */
[-C--:B------:R-:W-:Y:S02]  /*12f0*/  IADD3 R118, P5, R119, R224.reuse, RZ ;  /* 0x000000e077767210 */ /* 0x080fe40007fbe0ff */
[-C--:B------:R-:W-:Y:S02]  /*1300*/  IADD3 R150, P4, R151, R224.reuse, RZ ;  /* 0x000000e097967210 */ /* 0x080fe40007f9e0ff */
[-C--:B------:R-:W-:Y:S02]  /*1310*/  LEA.HI.X.SX32 R119, R32, R225.reuse, 0x2, P5 ;  /* 0x000000e120777211 */ /* 0x080fe400028f16ff */
[----:B------:R-:W-:Y:S02]  /*1320*/  LEA.HI.X.SX32 R151, R30, R225, 0x2, P4 ;  /* 0x000000e11e977211 */ /* 0x000fe400020f16ff */
[----:B------:R-:W-:-:S02]  /*1330*/  IADD3 R182, P5, R183, R224, RZ ;  /* 0x000000e0b7b67210 */ /* 0x000fc40007fbe0ff */
[-C--:B------:R-:W-:Y:S02]  /*1340*/  IADD3 R210, P4, R211, R224.reuse, RZ ;  /* 0x000000e0d3d27210 */ /* 0x080fe40007f9e0ff */
[-C--:B------:R-:W-:Y:S02]  /*1350*/  LEA.HI.X.SX32 R183, R31, R225.reuse, 0x2, P5 ;  /* 0x000000e11fb77211 */ /* 0x080fe400028f16ff */
[-C--:B------:R-:W-:Y:S02]  /*1360*/  LEA.HI.X.SX32 R211, R28, R225.reuse, 0x2, P4 ;  /* 0x000000e11cd37211 */ /* 0x080fe400020f16ff */
[-C--:B------:R-:W-:Y:S02]  /*1370*/  IADD3 R116, P5, R117, R224.reuse, RZ ;  /* 0x000000e075747210 */ /* 0x080fe40007fbe0ff */
[----:B------:R-:W-:Y:S02]  /*1380*/  IADD3 R144, P4, R145, R224, RZ ;  /* 0x000000e091907210 */ /* 0x000fe40007f9e0ff */
[----:B------:R-:W-:-:S02]  /*1390*/  LEA.HI.X.SX32 R117, R29, R225, 0x2, P5 ;  /* 0x000000e11d757211 */ /* 0x000fc400028f16ff */
[-C--:B------:R-:W-:Y:S02]  /*13a0*/  LEA.HI.X.SX32 R145, R26, R225.reuse, 0x2, P4 ;  /* 0x000000e11a917211 */ /* 0x080fe400020f16ff */
[-C--:B------:R-:W-:Y:S02]  /*13b0*/  IADD3 R176, P5, R177, R224.reuse, RZ ;  /* 0x000000e0b1b07210 */ /* 0x080fe40007fbe0ff */
[-C--:B------:R-:W-:Y:S02]  /*13c0*/  IADD3 R208, P4, R209, R224.reuse, RZ ;  /* 0x000000e0d1d07210 */ /* 0x080fe40007f9e0ff */
[-C--:B------:R-:W-:Y:S02]  /*13d0*/  LEA.HI.X.SX32 R177, R27, R225.reuse, 0x2, P5 ;  /* 0x000000e11bb17211 */ /* 0x080fe400028f16ff */
[----:B------:R-:W-:Y:S02]  /*13e0*/  LEA.HI.X.SX32 R209, R25, R225, 0x2, P4 ;  /* 0x000000e119d17211 */ /* 0x000fe400020f16ff */
[----:B------:R-:W-:-:S02]  /*13f0*/  IADD3 R114, P5, R115, R224, RZ ;  /* 0x000000e073727210 */ /* 0x000fc40007fbe0ff */
[-C--:B------:R-:W-:Y:S02]  /*1400*/  IADD3 R146, P4, R147, R224.reuse, RZ ;  /* 0x000000e093927210 */ /* 0x080fe40007f9e0ff */
[-C--:B------:R-:W-:Y:S01]  /*1410*/  LEA.HI.X.SX32 R115, R3, R225.reuse, 0x2, P5 ;  /* 0x000000e103737211 */ /* 0x080fe200028f16ff */
[----:B------:R-:W-:Y:S01]  /*1420*/  IMAD R3, R252, 0x3b, RZ ;  /* 0x0000003bfc037824 */ /* 0x000fe200078e02ff */
        /* <DEDUP_REMOVED lines=38> */
[-C--:B------:R-:W-:Y:S02]  /*1690*/  LEA.HI.X.SX32 R171, R7, R225.reuse, 0x2, P5 ;  /* 0x000000e107ab7211 */ /* 0x080fe400028f16ff */
[----:B------:R-:W-:Y:S02]  /*16a0*/  LEA.HI.X.SX32 R199, R13, R225, 0x2, P4 ;  /* 0x000000e10dc77211 */ /* 0x000fe400020f16ff */
[-C--:B------:R-:W-:Y:S02]  /*16b0*/  IADD3 R38, P5, R39, R224.reuse, RZ ;  /* 0x000000e027267210 */ /* 0x080fe40007fbe0ff */
[----:B------:R-:W-:Y:S02]  /*16c0*/  IADD3 R132, P4, R133, R224, RZ ;  /* 0x000000e085847210 */ /* 0x000fe40007f9e0ff */
[----:B------:R-:W-:-:S02]  /*16d0*/  IADD3 R2, R11, -0x15, RZ ;  /* 0xffffffeb0b027810 */ /* 0x000fc40007ffe0ff */
[-C--:B------:R-:W-:Y:S02]  /*16e0*/  LEA.HI.X.SX32 R39, R3, R225.reuse, 0x2, P5 ;  /* 0x000000e103277211 */ /* 0x080fe400028f16ff */
[-C--:B------:R-:W-:Y:S02]  /*16f0*/  LEA.HI.X.SX32 R133, R5, R225.reuse, 0x2, P4 ;  /* 0x000000e105857211 */ /* 0x080fe400020f16ff */
[----:B------:R-:W-:Y:S02]  /*1700*/  IADD3 R164, P5, R165, R224, RZ ;  /* 0x000000e0a5a47210 */ /* 0x000fe40007fbe0ff */
[----:B------:R-:W-:Y:S02]  /*1710*/  ISETP.GE.U32.AND P4, PT, R2, 0x7fffffac, PT ;  /* 0x7fffffac0200780c */ /* 0x000fe40003f86070 */
[----:B------:R-:W-:Y:S02]  /*1720*/  IADD3 R2, R11, -0x1d, RZ ;  /* 0xffffffe30b027810 */ /* 0x000fe40007ffe0ff */
[----:B------:R-:W-:-:S02]  /*1730*/  LEA.HI.X.SX32 R165, R6, R225, 0x2, P5 ;  /* 0x000000e106a57211 */ /* 0x000fc400028f16ff */
[----:B------:R-:W-:Y:S02]  /*1740*/  IADD3 R40, P5, R41, R224, RZ ;  /* 0x000000e029287210 */ /* 0x000fe40007fbe0ff */
[----:B------:R-:W-:Y:S02]  /*1750*/  ISETP.GE.U32.AND P0, PT, R2, 0x7fffffa4, PT ;  /* 0x7fffffa40200780c */ /* 0x000fe40003f06070 */
[C---:B------:R-:W-:Y:S02]  /*1760*/  IADD3 R3, R11.reuse, -0x19, RZ ;  /* 0xffffffe70b037810 */ /* 0x040fe40007ffe0ff */
[----:B------:R-:W-:Y:S01]  /*1770*/  IADD3 R2, R11, -0x21, RZ ;  /* 0xffffffdf0b027810 */ /* 0x000fe20007ffe0ff */
[----:B------:R2:W-:Y:S01]  /*1780*/  LDGSTS.E [R242+0x2800], [R218.64], !P4 ;  /* 0x02800000daf27fae */ /* 0x0005e2000e121844 */
[----:B------:R-:W-:Y:S01]  /*1790*/  LEA.HI.X.SX32 R41, R4, R225, 0x2, P5 ;  /* 0x000000e104297211 */ /* 0x000fe200028f16ff */
[----:B-1----:R-:W-:Y:S01]  /*17a0*/  IMAD.WIDE R224, R238, 0x4, R224 ;  /* 0x00000004eee07825 */ /* 0x002fe200078e02e0 */
[----:B------:R-:W-:-:S02]  /*17b0*/  ISETP.GE.U32.AND P5, PT, R3, 0x7fffffa8, PT ;  /* 0x7fffffa80300780c */ /* 0x000fc40003fa6070 */
[----:B------:R-:W-:Y:S02]  /*17c0*/  ISETP.GE.U32.AND P6, PT, R2, 0x7fffffa0, PT ;  /* 0x7fffffa00200780c */ /* 0x000fe40003fc6070 */
[C---:B------:R-:W-:Y:S02]  /*17d0*/  IADD3 R2, R11.reuse, -0x29, RZ ;  /* 0xffffffd70b027810 */ /* 0x040fe40007ffe0ff */
[----:B------:R-:W-:Y:S02]  /*17e0*/  IADD3 R3, R11, -0x25, RZ ;  /* 0xffffffdb0b037810 */ /* 0x000fe40007ffe0ff */
[----:B------:R-:W-:Y:S01]  /*17f0*/  ISETP.GE.U32.AND P1, PT, R2, 0x7fffff98, PT ;  /* 0x7fffff980200780c */ /* 0x000fe20003f26070 */
[----:B--2---:R-:W-:Y:S01]  /*1800*/  IMAD.WIDE R218, R238, 0x4, R218 ;  /* 0x00000004eeda7825 */ /* 0x004fe200078e02da */
[----:B------:R-:W-:Y:S02]  /*1810*/  ISETP.GE.U32.AND P3, PT, R3, 0x7fffff9c, PT ;  /* 0x7fffff9c0300780c */ /* 0x000fe40003f66070 */
[C---:B------:R-:W-:Y:S01]  /*1820*/  IADD3 R2, R11.reuse, -0x31, RZ ;  /* 0xffffffcf0b027810 */ /* 0x040fe20007ffe0ff */
[----:B------:R1:W-:Y:S01]  /*1830*/  LDGSTS.E [R242+0x3000], [R216.64], !P5 ;  /* 0x03000000d8f27fae */ /* 0x0003e2000e921844 */
[----:B------:R-:W-:-:S02]  /*1840*/  IADD3 R3, R11, -0x2d, RZ ;  /* 0xffffffd30b037810 */ /* 0x000fc40007ffe0ff */
[----:B------:R-:W-:Y:S01]  /*1850*/  ISETP.GE.U32.AND P4, PT, R2, 0x7fffff90, PT ;  /* 0x7fffff900200780c */ /* 0x000fe20003f86070 */
[----:B------:R2:W-:Y:S01]  /*1860*/  LDGSTS.E [R242+0x3800], [R214.64], !P0 ;  /* 0x03800000d6f27fae */ /* 0x0005e2000c121844 */
[----:B------:R-:W-:Y:S02]  /*1870*/  ISETP.GE.U32.AND P2, PT, R3, 0x7fffff94, PT ;  /* 0x7fffff940300780c */ /* 0x000fe40003f46070 */
[C---:B------:R-:W-:Y:S01]  /*1880*/  IADD3 R2, R11.reuse, -0x39, RZ ;  /* 0xffffffc70b027810 */ /* 0x040fe20007ffe0ff */
[----:B------:R3:W-:Y:S01]  /*1890*/  LDGSTS.E [R242+0x4000], [R212.64], !P6 ;  /* 0x04000000d4f27fae */ /* 0x0007e2000f121844 */
[----:B------:R-:W-:Y:S02]  /*18a0*/  IADD3 R3, R11, -0x35, RZ ;  /* 0xffffffcb0b037810 */ /* 0x000fe40007ffe0ff */
[----:B------:R-:W-:Y:S01]  /*18b0*/  ISETP.GE.U32.AND P0, PT, R2, 0x7fffff88, PT ;  /* 0x7fffff880200780c */ /* 0x000fe20003f06070 */
[----:B------:R4:W-:Y:S01]  /*18c0*/  LDGSTS.E [R242+0x4800], [R210.64], !P3 ;  /* 0x04800000d2f27fae */ /* 0x0009e2000d921844 */
[----:B------:R-:W-:Y:S01]  /*18d0*/  ISETP.GE.U32.AND P5, PT, R3, 0x7fffff8c, PT ;  /* 0x7fffff8c0300780c */ /* 0x000fe20003fa6070 */
[C---:B-1----:R-:W-:Y:S01]  /*18e0*/  IMAD.WIDE R216, R238.reuse, 0x4, R216 ;  /* 0x00000004eed87825 */ /* 0x042fe200078e02d8 */
[C---:B------:R-:W-:Y:S01]  /*18f0*/  IADD3 R2, R11.reuse, -0x2, RZ ;  /* 0xfffffffe0b027810 */ /* 0x040fe20007ffe0ff */
[----:B------:R1:W-:Y:S01]  /*1900*/  LDGSTS.E [R242+0x5000], [R208.64], !P1 ;  /* 0x05000000d0f27fae */ /* 0x0003e2000c921844 */
[----:B------:R-:W-:Y:S01]  /*1910*/  IADD3 R3, R11, -0x3d, RZ ;  /* 0xffffffc30b037810 */ /* 0x000fe20007ffe0ff */
[----:B--2---:R-:W-:Y:S01]  /*1920*/  IMAD.WIDE R214, R238, 0x4, R214 ;  /* 0x00000004eed67825 */ /* 0x004fe200078e02d6 */
[----:B------:R-:W-:Y:S01]  /*1930*/  ISETP.GE.U32.AND P3, PT, R2, 0x7fffffbf, PT ;  /* 0x7fffffbf0200780c */ /* 0x000fe20003f66070 */
[----:B------:R2:W-:Y:S01]  /*1940*/  LDGSTS.E [R242+0x5800], [R206.64], !P2 ;  /* 0x05800000cef27fae */ /* 0x0005e2000d121844 */
[----:B------:R-:W-:Y:S01]  /*1950*/  ISETP.GE.U32.AND P6, PT, R3, 0x7fffff84, PT ;  /* 0x7fffff840300780c */ /* 0x000fe20003fc6070 */
[C---:B---3--:R-:W-:Y:S01]  /*1960*/  IMAD.WIDE R212, R238.reuse, 0x4, R212 ;  /* 0x00000004eed47825 */ /* 0x048fe200078e02d4 */
[C---:B------:R-:W-:Y:S01]  /*1970*/  IADD3 R2, R11.reuse, -0xa, RZ ;  /* 0xfffffff60b027810 */ /* 0x040fe20007ffe0ff */
[----:B------:R3:W-:Y:S01]  /*1980*/  LDGSTS.E [R242+0x6000], [R122.64], !P4 ;  /* 0x060000007af27fae */ /* 0x0007e2000e121844 */
[C---:B------:R-:W-:Y:S01]  /*1990*/  IADD3 R3, R11.reuse, -0x6, RZ ;  /* 0xfffffffa0b037810 */ /* 0x040fe20007ffe0ff */
[----:B----4-:R-:W-:Y:S01]  /*19a0*/  IMAD.WIDE R210, R238, 0x4, R210 ;  /* 0x00000004eed27825 */ /* 0x010fe200078e02d2 */
[----:B------:R-:W-:Y:S01]  /*19b0*/  ISETP.GE.U32.AND P2, PT, R2, 0x7fffffb7, PT ;  /* 0x7fffffb70200780c */ /* 0x000fe20003f46070 */
[----:B------:R4:W-:Y:S01]  /*19c0*/  LDGSTS.E [R242+0x6800], [R202.64], !P5 ;  /* 0x06800000caf27fae */ /* 0x0009e2000e921844 */
[----:B------:R-:W-:Y:S01]  /*19d0*/  IADD3 R2, R11, -0x12, RZ ;  /* 0xffffffee0b027810 */ /* 0x000fe20007ffe0ff */
[----:B-1----:R-:W-:Y:S01]  /*19e0*/  IMAD.WIDE R208, R238, 0x4, R208 ;  /* 0x00000004eed07825 */ /* 0x002fe200078e02d0 */
[----:B------:R-:W-:Y:S01]  /*19f0*/  ISETP.GE.U32.AND P1, PT, R3, 0x7fffffbb, PT ;  /* 0x7fffffbb0300780c */ /* 0x000fe20003f26070 */
[----:B------:R1:W-:Y:S01]  /*1a00*/  LDGSTS.E [R242+0x7000], [R204.64], !P0 ;  /* 0x07000000ccf27fae */ /* 0x0003e2000c121844 */
[----:B------:R-:W-:Y:S01]  /*1a10*/  ISETP.GE.U32.AND P5, PT, R2, 0x7fffffaf, PT ;  /* 0x7fffffaf0200780c */ /* 0x000fe20003fa6070 */
[C---:B--2---:R-:W-:Y:S01]  /*1a20*/  IMAD.WIDE R206, R238.reuse, 0x4, R206 ;  /* 0x00000004eece7825 */ /* 0x044fe200078e02ce */
[C---:B------:R-:W-:Y:S01]  /*1a30*/  IADD3 R3, R11.reuse, -0xe, RZ ;  /* 0xfffffff20b037810 */ /* 0x040fe20007ffe0ff */
[----:B------:R2:W-:Y:S01]  /*1a40*/  LDGSTS.E [R242+0x7800], [R198.64], !P6 ;  /* 0x07800000c6f27fae */ /* 0x0005e2000f121844 */
[----:B------:R-:W-:Y:S01]  /*1a50*/  IADD3 R2, R11, -0x1a, RZ ;  /* 0xffffffe60b027810 */ /* 0x000fe20007ffe0ff */
[----:B---3--:R-:W-:Y:S01]  /*1a60*/  IMAD.WIDE R122, R238, 0x4, R122 ;  /* 0x00000004ee7a7825 */ /* 0x008fe200078e027a */
[----:B------:R-:W-:Y:S01]  /*1a70*/  ISETP.GE.U32.AND P4, PT, R3, 0x7fffffb3, PT ;  /* 0x7fffffb30300780c */ /* 0x000fe20003f86070 */
[----:B------:R3:W-:Y:S01]  /*1a80*/  LDGSTS.E [R241+0x200], [R200.64], !P3 ;  /* 0x00200000c8f17fae */ /* 0x0007e2000d921844 */
[----:B------:R-:W-:Y:S01]  /*1a90*/  ISETP.GE.U32.AND P6, PT, R2, 0x7fffffa7, PT ;  /* 0x7fffffa70200780c */ /* 0x000fe20003fc6070 */
[C---:B----4-:R-:W-:Y:S01]  /*1aa0*/  IMAD.WIDE R202, R238.reuse, 0x4, R202 ;  /* 0x00000004eeca7825 */ /* 0x050fe200078e02ca */
[C---:B------:R-:W-:Y:S01]  /*1ab0*/  IADD3 R3, R11.reuse, -0x16, RZ ;  /* 0xffffffea0b037810 */ /* 0x040fe20007ffe0ff */
        /* <DEDUP_REMOVED lines=9> */
[C---:B------:R-:W-:Y:S01]  /*1b50*/  IADD3 R3, R11.reuse, -0x22, RZ ;  /* 0xffffffde0b037810 */ /* 0x040fe20007ffe0ff */
[----:B---3--:R-:W-:Y:S01]  /*1b60*/  IMAD.WIDE R200, R238, 0x4, R200 ;  /* 0x00000004eec87825 */ /* 0x008fe200078e02c8 */
[----:B------:R-:W-:Y:S01]  /*1b70*/  ISETP.GE.U32.AND P2, PT, R2, 0x7fffff9b, PT ;  /* 0x7fffff9b0200780c */ /* 0x000fe20003f46070 */
[----:B------:R3:W-:Y:S01]  /*1b80*/  LDGSTS.E [R241+0x2200], [R192.64], !P5 ;  /* 0x02200000c0f17fae */ /* 0x0007e2000e921844 */
[----:B------:R-:W-:Y:S01]  /*1b90*/  IADD3 R2, R11, -0x2e, RZ ;  /* 0xffffffd20b027810 */ /* 0x000fe20007ffe0ff */
[----:B----4-:R-:W-:Y:S01]  /*1ba0*/  IMAD.WIDE R194, R238, 0x4, R194 ;  /* 0x00000004eec27825 */ /* 0x010fe200078e02c2 */
[----:B------:R-:W-:Y:S01]  /*1bb0*/  ISETP.GE.U32.AND P1, PT, R3, 0x7fffff9f, PT ;  /* 0x7fffff9f0300780c */ /* 0x000fe20003f26070 */
[----:B------:R4:W-:Y:S01]  /*1bc0*/  LDGSTS.E [R241+0x2a00], [R184.64], !P0 ;  /* 0x02a00000b8f17fae */ /* 0x0009e2000c121844 */
[----:B------:R-:W-:Y:S01]  /*1bd0*/  ISETP.GE.U32.AND P5, PT, R2, 0x7fffff93, PT ;  /* 0x7fffff930200780c */ /* 0x000fe20003fa6070 */
[C---:B-1----:R-:W-:Y:S01]  /*1be0*/  IMAD.WIDE R196, R238.reuse, 0x4, R196 ;  /* 0x00000004eec47825 */ /* 0x042fe200078e02c4 */
[C---:B------:R-:W-:Y:S01]  /*1bf0*/  IADD3 R2, R11.reuse, -0x36, RZ ;  /* 0xffffffca0b027810 */ /* 0x040fe20007ffe0ff */
[----:B------:R1:W-:Y:S01]  /*1c00*/  LDGSTS.E [R241+0x3200], [R186.64], !P6 ;  /* 0x03200000baf17fae */ /* 0x0003e2000f121844 */
[C---:B------:R-:W-:Y:S01]  /*1c10*/  IADD3 R3, R11.reuse, -0x2a, RZ ;  /* 0xffffffd60b037810 */ /* 0x040fe20007ffe0ff */
[----:B--2---:R-:W-:Y:S01]  /*1c20*/  IMAD.WIDE R190, R238, 0x4, R190 ;  /* 0x00000004eebe7825 */ /* 0x004fe200078e02be */
[----:B------:R-:W-:Y:S01]  /*1c30*/  ISETP.GE.U32.AND P6, PT, R2, 0x7fffff8b, PT ;  /* 0x7fffff8b0200780c */ /* 0x000fe20003fc6070 */
[----:B------:R2:W-:Y:S01]  /*1c40*/  LDGSTS.E [R241+0x3a00], [R180.64], !P3 ;  /* 0x03a00000b4f17fae */ /* 0x0005e2000d921844 */
[----:B------:R-:W-:Y:S01]  /*1c50*/  IADD3 R2, R11, -0x3a, RZ ;  /* 0xffffffc60b027810 */ /* 0x000fe20007ffe0ff */
[C---:B---3--:R-:W-:Y:S01]  /*1c60*/  IMAD.WIDE R192, R238.reuse, 0x4, R192 ;  /* 0x00000004eec07825 */ /* 0x048fe200078e02c0 */
[----:B------:R-:W-:Y:S01]  /*1c70*/  IABS R5, c[0x0][0x17c] ;  /* 0x00005f0000057a13 */ /* 0x000fe20000000000 */
[----:B------:R3:W-:Y:S01]  /*1c80*/  LDGSTS.E [R241+0x4200], [R182.64], !P1 ;  /* 0x04200000b6f17fae */ /* 0x0007e2000c921844 */
[----:B------:R-:W-:Y:S01]  /*1c90*/  ISETP.GE.U32.AND P4, PT, R3, 0x7fffff97, PT ;  /* 0x7fffff970300780c */ /* 0x000fe20003f86070 */
[----:B----4-:R-:W-:Y:S01]  /*1ca0*/  IMAD.WIDE R184, R238, 0x4, R184 ;  /* 0x00000004eeb87825 */ /* 0x010fe200078e02b8 */
[----:B------:R-:W-:Y:S01]  /*1cb0*/  ISETP.GE.U32.AND P3, PT, R2, 0x7fffff87, PT ;  /* 0x7fffff870200780c */ /* 0x000fe20003f66070 */
[----:B------:R4:W-:Y:S01]  /*1cc0*/  LDGSTS.E [R241+0x4a00], [R176.64], !P2 ;  /* 0x04a00000b0f17fae */ /* 0x0009e2000d121844 */
[C---:B------:R-:W-:Y:S01]  /*1cd0*/  IADD3 R3, R11.reuse, -0x32, RZ ;  /* 0xffffffce0b037810 */ /* 0x040fe20007ffe0ff */
[----:B------:R-:W5:Y:S01]  /*1ce0*/  I2F.RP R2, R5 ;  /* 0x0000000500027306 */ /* 0x000f620000209400 */
[----:B------:R-:W-:Y:S01]  /*1cf0*/  IADD3 R4, R11, -0x3, RZ ;  /* 0xfffffffd0b047810 */ /* 0x000fe20007ffe0ff */
[----:B-1----:R-:W-:Y:S01]  /*1d00*/  IMAD.WIDE R186, R238, 0x4, R186 ;  /* 0x00000004eeba7825 */ /* 0x002fe200078e02ba */
[----:B------:R-:W-:-:S02]  /*1d10*/  ISETP.GE.U32.AND P0, PT, R3, 0x7fffff8f, PT ;  /* 0x7fffff8f0300780c */ /* 0x000fc40003f06070 */
        /* <DEDUP_REMOVED lines=8> */
[----:B------:R-:W-:Y:S01]  /*1da0*/  IADD3 R4, R11, -0xb, RZ ;  /* 0xfffffff50b047810 */ /* 0x000fe20007ffe0ff */
[----:B----4-:R-:W-:Y:S01]  /*1db0*/  IMAD.WIDE R176, R238, 0x4, R176 ;  /* 0x00000004eeb07825 */ /* 0x010fe200078e02b0 */
[----:B------:R-:W-:Y:S01]  /*1dc0*/  ISETP.GE.U32.AND P4, PT, R3, 0x7fffffba, PT ;  /* 0x7fffffba0300780c */ /* 0x000fe20003f86070 */
[----:B-----5:R-:W3:Y:S01]  /*1dd0*/  MUFU.RCP R2, R2 ;  /* 0x0000000200027308 */ /* 0x020ee20000001000 */
[----:B------:R-:W-:Y:S01]  /*1de0*/  IADD3 R3, R11, -0xf, RZ ;  /* 0xfffffff10b037810 */ /* 0x000fe20007ffe0ff */
[----:B------:R4:W-:Y:S01]  /*1df0*/  LDGSTS.E [R241+0x6200], [R174.64], !P0 ;  /* 0x06200000aef17fae */ /* 0x0009e2000c121844 */
[----:B------:R-:W-:Y:S01]  /*1e00*/  ISETP.GE.U32.AND P5, PT, R4, 0x7fffffb6, PT ;  /* 0x7fffffb60400780c */ /* 0x000fe20003fa6070 */
[C---:B-1----:R-:W-:Y:S01]  /*1e10*/  IMAD.WIDE R178, R238.reuse, 0x4, R178 ;  /* 0x00000004eeb27825 */ /* 0x042fe200078e02b2 */
[----:B------:R-:W-:Y:S01]  /*1e20*/  ISETP.GE.U32.AND P0, PT, R3, 0x7fffffb2, PT ;  /* 0x7fffffb20300780c */ /* 0x000fe20003f06070 */
[----:B------:R1:W-:Y:S01]  /*1e30*/  LDGSTS.E [R241+0x6a00], [R168.64], !P6 ;  /* 0x06a00000a8f17fae */ /* 0x0003e2000f121844 */
[C---:B------:R-:W-:Y:S01]  /*1e40*/  IADD3 R3, R11.reuse, -0x13, RZ ;  /* 0xffffffed0b037810 */ /* 0x040fe20007ffe0ff */
[----:B--2---:R-:W-:Y:S01]  /*1e50*/  IMAD.WIDE R172, R238, 0x4, R172 ;  /* 0x00000004eeac7825 */ /* 0x004fe200078e02ac */
[----:B------:R-:W-:Y:S01]  /*1e60*/  IADD3 R4, R11, -0x17, RZ ;  /* 0xffffffe90b047810 */ /* 0x000fe20007ffe0ff */
[----:B------:R2:W-:Y:S01]  /*1e70*/  LDGSTS.E [R241+0x7200], [R170.64], !P3 ;  /* 0x07200000aaf17fae */ /* 0x0005e2000d921844 */
[----:B------:R-:W-:-:S02]  /*1e80*/  ISETP.GE.U32.AND P6, PT, R3, 0x7fffffae, PT ;  /* 0x7fffffae0300780c */ /* 0x000fc40003fc6070 */
[----:B------:R-:W-:Y:S01]  /*1e90*/  IADD3 R3, R11, -0x1b, RZ ;  /* 0xffffffe50b037810 */ /* 0x000fe20007ffe0ff */
[----:B------:R5:W-:Y:S01]  /*1ea0*/  LDGSTS.E [R241+0x7a00], [R164.64], !P1 ;  /* 0x07a00000a4f17fae */ /* 0x000be2000c921844 */
[----:B------:R-:W-:Y:S01]  /*1eb0*/  ISETP.GE.U32.AND P3, PT, R4, 0x7fffffaa, PT ;  /* 0x7fffffaa0400780c */ /* 0x000fe20003f66070 */
[C---:B----4-:R-:W-:Y:S01]  /*1ec0*/  IMAD.WIDE R174, R238.reuse, 0x4, R174 ;  /* 0x00000004eeae7825 */ /* 0x050fe200078e02ae */
[----:B------:R-:W-:Y:S01]  /*1ed0*/  ISETP.GE.U32.AND P1, PT, R3, 0x7fffffa6, PT ;  /* 0x7fffffa60300780c */ /* 0x000fe20003f26070 */
[----:B------:R4:W-:Y:S01]  /*1ee0*/  LDGSTS.E [R240+0x400], [R166.64], !P2 ;  /* 0x00400000a6f07fae */ /* 0x0009e2000d121844 */
[----:B------:R-:W-:Y:S01]  /*1ef0*/  IADD3 R3, R11, -0x1f, RZ ;  /* 0xffffffe10b037810 */ /* 0x000fe20007ffe0ff */
[----:B-1----:R-:W-:Y:S01]  /*1f00*/  IMAD.WIDE R168, R238, 0x4, R168 ;  /* 0x00000004eea87825 */ /* 0x002fe200078e02a8 */
[----:B---3--:R-:W-:Y:S01]  /*1f10*/  IADD3 R2, R2, 0xffffffe, RZ ;  /* 0x0ffffffe02027810 */ /* 0x008fe20007ffe0ff */
[----:B------:R1:W-:Y:S01]  /*1f20*/  LDGSTS.E [R240+0xc00], [R160.64], !P4 ;  /* 0x00c00000a0f07fae */ /* 0x0003e2000e121844 */
[----:B------:R-:W-:Y:S01]  /*1f30*/  ISETP.GE.U32.AND P2, PT, R3, 0x7fffffa2, PT ;  /* 0x7fffffa20300780c */ /* 0x000fe20003f46070 */
[C---:B--2---:R-:W-:Y:S01]  /*1f40*/  IMAD.WIDE R170, R238.reuse, 0x4, R170 ;  /* 0x00000004eeaa7825 */ /* 0x044fe200078e02aa */
[----:B------:R2:W3:Y:S01]  /*1f50*/  F2I.FTZ.U32.TRUNC.NTZ R3, R2 ;  /* 0x0000000200037305 */ /* 0x0004e2000021f000 */
[C---:B------:R-:W-:Y:S01]  /*1f60*/  IADD3 R4, R11.reuse, -0x23, RZ ;  /* 0xffffffdd0b047810 */ /* 0x040fe20007ffe0ff */
[----:B------:R3:W-:Y:S01]  /*1f70*/  LDGSTS.E [R240+0x1400], [R162.64], !P5 ;  /* 0x01400000a2f07fae */ /* 0x0007e2000e921844 */
[----:B------:R-:W-:Y:S01]  /*1f80*/  SHF.R.U32.HI R7, RZ, 0x6, R86 ;  /* 0x00000006ff077819 */ /* 0x000fe20000011656 */
[----:B-----5:R-:W-:Y:S01]  /*1f90*/  IMAD.WIDE R164, R238, 0x4, R164 ;  /* 0x00000004eea47825 */ /* 0x020fe200078e02a4 */
[----:B------:R-:W-:Y:S01]  /*1fa0*/  ISETP.GE.U32.AND P4, PT, R4, 0x7fffff9e, PT ;  /* 0x7fffff9e0400780c */ /* 0x000fe20003f86070 */
[----:B------:R5:W-:Y:S01]  /*1fb0*/  LDGSTS.E [R240+0x1c00], [R156.64], !P0 ;  /* 0x01c000009cf07fae */ /* 0x000be2000c121844 */
[C---:B------:R-:W-:Y:S01]  /*1fc0*/  IADD3 R4, R11.reuse, -0x2b, RZ ;  /* 0xffffffd50b047810 */ /* 0x040fe20007ffe0ff */
[C---:B----4-:R-:W-:Y:S01]  /*1fd0*/  IMAD.WIDE R166, R238.reuse, 0x4, R166 ;  /* 0x00000004eea67825 */ /* 0x050fe200078e02a6 */
[----:B--2---:R-:W-:Y:S01]  /*1fe0*/  IADD3 R2, R11, -0x2f, RZ ;  /* 0xffffffd10b027810 */ /* 0x004fe20007ffe0ff */
[----:B------:R2:W-:Y:S01]  /*1ff0*/  LDGSTS.E [R240+0x2400], [R158.64], !P6 ;  /* 0x024000009ef07fae */ /* 0x0005e2000f121844 */
[----:B------:R-:W-:Y:S01]  /*2000*/  SGXT.U32 R7, R7, 0x1 ;  /* 0x000000010707781a */ /* 0x000fe20000000000 */
[----:B-1----:R-:W-:Y:S01]  /*2010*/  IMAD.WIDE R160, R238, 0x4, R160 ;  /* 0x00000004eea07825 */ /* 0x002fe200078e02a0 */
[----:B------:R-:W-:Y:S01]  /*2020*/  ISETP.GE.U32.AND P6, PT, R2, 0x7fffff92, PT ;  /* 0x7fffff920200780c */ /* 0x000fe20003fc6070 */
[----:B------:R1:W-:Y:S01]  /*2030*/  LDGSTS.E [R240+0x2c00], [R152.64], !P3 ;  /* 0x02c0000098f07fae */ /* 0x0003e2000d921844 */
[----:B------:R-:W-:Y:S01]  /*2040*/  ISETP.GE.U32.AND P0, PT, R4, 0x7fffff96, PT ;  /* 0x7fffff960400780c */ /* 0x000fe20003f06070 */
[--C-:B---3--:R-:W-:Y:S01]  /*2050*/  IMAD.MOV R4, RZ, RZ, -R3.reuse ;  /* 0x000000ffff047224 */ /* 0x108fe200078e0a03 */
[C---:B------:R-:W-:Y:S01]  /*2060*/  IADD3 R2, R11.reuse, -0x33, RZ ;  /* 0xffffffcd0b027810 */ /* 0x040fe20007ffe0ff */
[----:B------:R3:W-:Y:S01]  /*2070*/  LDGSTS.E [R240+0x3400], [R154.64], !P1 ;  /* 0x034000009af07fae */ /* 0x0007e2000c921844 */
[----:B------:R-:W-:Y:S01]  /*2080*/  LOP3.LUT R7, R0, R7, RZ, 0xfc, !PT ;  /* 0x0000000700077212 */ /* 0x000fe200078efcff */
[----:B------:R-:W-:Y:S01]  /*2090*/  IMAD R9, R4, R5, RZ ;  /* 0x0000000504097224 */ /* 0x000fe200078e02ff */
[----:B------:R-:W-:Y:S01]  /*20a0*/  ISETP.GE.U32.AND P3, PT, R2, 0x7fffff8e, PT ;  /* 0x7fffff8e0200780c */ /* 0x000fe20003f66070 */
[----:B------:R-:W-:Y:S01]  /*20b0*/  IMAD.MOV.U32 R2, RZ, RZ, RZ ;  /* 0x000000ffff027224 */ /* 0x000fe200078e00ff */
[----:B------:R-:W-:Y:S01]  /*20c0*/  IADD3 R6, R11, -0x27, RZ ;  /* 0xffffffd90b067810 */ /* 0x000fe20007ffe0ff */
[----:B------:R4:W-:Y:S01]  /*20d0*/  LDGSTS.E [R240+0x3c00], [R148.64], !P2 ;  /* 0x03c0000094f07fae */ /* 0x0009e2000d121844 */
[----:B------:R-:W-:Y:S01]  /*20e0*/  IABS R4, R7 ;  /* 0x0000000700047213 */ /* 0x000fe20000000000 */
[----:B------:R-:W-:Y:S01]  /*20f0*/  IMAD.HI.U32 R2, R3, R9, R2 ;  /* 0x0000000903027227 */ /* 0x000fe200078e0002 */
[----:B------:R-:W-:Y:S01]  /*2100*/  LOP3.LUT R12, R7, 0x2, RZ, 0xfc, !PT ;  /* 0x00000002070c7812 */ /* 0x000fe200078efcff */
[----:B------:R1:W-:Y:S01]  /*2110*/  LDGSTS.E [R240+0x4400], [R150.64], !P4 ;  /* 0x0440000096f07fae */ /* 0x0003e2000e121844 */
[----:B------:R-:W-:Y:S01]  /*2120*/  ISETP.GE.U32.AND P5, PT, R6, 0x7fffff9a, PT ;  /* 0x7fffff9a0600780c */ /* 0x000fe20003fa6070 */
[----:B------:R-:W-:Y:S01]  /*2130*/  IMAD.MOV.U32 R9, RZ, RZ, R4 ;  /* 0x000000ffff097224 */ /* 0x000fe200078e0004 */
[----:B------:R-:W-:Y:S01]  /*2140*/  IADD3 R3, R11, -0x37, RZ ;  /* 0xffffffc90b037810 */ /* 0x000fe20007ffe0ff */
[----:B------:R-:W-:Y:S01]  /*2150*/  IMAD.WIDE R162, R238, 0x4, R162 ;  /* 0x00000004eea27825 */ /* 0x000fe200078e02a2 */
[----:B------:R-:W-:-:S02]  /*2160*/  IABS R70, R12 ;  /* 0x0000000c00467213 */ /* 0x000fc40000000000 */
[----:B------:R-:W-:Y:S01]  /*2170*/  IADD3 R6, R11, -0x3b, RZ ;  /* 0xffffffc50b067810 */ /* 0x000fe20007ffe0ff */
[----:B-----5:R-:W-:Y:S01]  /*2180*/  IMAD.WIDE R156, R238, 0x4, R156 ;  /* 0x00000004ee9c7825 */ /* 0x020fe200078e029c */
[----:B------:R-:W-:Y:S02]  /*2190*/  ISETP.GE.U32.AND P1, PT, R3, 0x7fffff8a, PT ;  /* 0x7fffff8a0300780c */ /* 0x000fe40003f26070 */
[----:B------:R-:W-:Y:S01]  /*21a0*/  ISETP.GE.U32.AND P2, PT, R6, 0x7fffff86, PT ;  /* 0x7fffff860600780c */ /* 0x000fe20003f46070 */
[C---:B------:R-:W-:Y:S01]  /*21b0*/  IMAD.HI.U32 R3, R2.reuse, R9, RZ ;  /* 0x0000000902037227 */ /* 0x040fe200078e00ff */
[----:B------:R-:W-:Y:S01]  /*21c0*/  IADD3 R6, R11, -0x3f, RZ ;  /* 0xffffffc10b067810 */ /* 0x000fe20007ffe0ff */
[----:B------:R5:W-:Y:S01]  /*21d0*/  LDGSTS.E [R240+0x4c00], [R144.64], !P5 ;  /* 0x04c0000090f07fae */ /* 0x000be2000e921844 */
[C---:B------:R-:W-:Y:S01]  /*21e0*/  LOP3.LUT R13, R7.reuse, 0x4, RZ, 0xfc, !PT ;  /* 0x00000004070d7812 */ /* 0x040fe200078efcff */
[----:B------:R-:W-:Y:S01]  /*21f0*/  IMAD.HI.U32 R4, R2, R70, RZ ;  /* 0x0000004602047227 */ /* 0x000fe200078e00ff */
[----:B------:R-:W-:Y:S01]  /*2200*/  ISETP.GE.U32.AND P4, PT, R6, 0x7fffff82, PT ;  /* 0x7fffff820600780c */ /* 0x000fe20003f86070 */
[----:B------:R1:W-:Y:S01]  /*2210*/  LDGSTS.E [R240+0x5400], [R146.64], !P0 ;  /* 0x0540000092f07fae */ /* 0x0003e2000c121844 */
[----:B------:R-:W-:Y:S01]  /*2220*/  IABS R6, R13 ;  /* 0x0000000d00067213 */ /* 0x000fe20000000000 */
[----:B------:R-:W-:Y:S01]  /*2230*/  IMAD.MOV R10, RZ, RZ, -R3 ;  /* 0x000000ffff0a7224 */ /* 0x000fe200078e0a03 */
[----:B------:R-:W-:Y:S01]  /*2240*/  LOP3.LUT R14, R7, 0x6, RZ, 0xfc, !PT ;  /* 0x00000006070e7812 */ /* 0x000fe200078efcff */
[----:B------:R-:W-:Y:S01]  /*2250*/  IMAD.MOV R3, RZ, RZ, -R4 ;  /* 0x000000ffff037224 */ /* 0x000fe200078e0a04 */
[----:B------:R1:W-:Y:S01]  /*2260*/  LDGSTS.E [R240+0x5c00], [R140.64], !P6 ;  /* 0x05c000008cf07fae */ /* 0x0003e2000f121844 */
[C---:B------:R-:W-:Y:S01]  /*2270*/  IMAD R4, R5.reuse, R10, R9 ;  /* 0x0000000a05047224 */ /* 0x040fe200078e0209 */
[----:B------:R-:W-:Y:S01]  /*2280*/  IABS R30, R14 ;  /* 0x0000000e001e7213 */ /* 0x000fe20000000000 */
[----:B------:R-:W-:Y:S01]  /*2290*/  IMAD R70, R5, R3, R70 ;  /* 0x0000000305467224 */ /* 0x000fe200078e0246 */
[----:B------:R-:W-:Y:S01]  /*22a0*/  IADD3 R3, R11, -0x4, RZ ;  /* 0xfffffffc0b037810 */ /* 0x000fe20007ffe0ff */
[----:B------:R-:W-:Y:S01]  /*22b0*/  IMAD.MOV.U32 R9, RZ, RZ, R6 ;  /* 0x000000ffff097224 */ /* 0x000fe200078e0006 */
[----:B------:R-:W-:Y:S01]  /*22c0*/  ISETP.GT.U32.AND P5, PT, R5, R4, PT ;  /* 0x000000040500720c */ /* 0x000fe20003fa4070 */
[----:B------:R1:W-:Y:S01]  /*22d0*/  LDGSTS.E [R240+0x6400], [R142.64], !P3 ;  /* 0x064000008ef07fae */ /* 0x0003e2000d921844 */
[----:B------:R-:W-:Y:S01]  /*22e0*/  ISETP.GE.U32.AND P0, PT, R3, 0x7fffffbd, PT ;  /* 0x7fffffbd0300780c */ /* 0x000fe20003f06070 */
[C---:B------:R-:W-:Y:S01]  /*22f0*/  IMAD.HI.U32 R3, R2.reuse, R9, RZ ;  /* 0x0000000902037227 */ /* 0x040fe200078e00ff */
[----:B------:R-:W-:Y:S01]  /*2300*/  ISETP.GT.U32.AND P6, PT, R5, R70, PT ;  /* 0x000000460500720c */ /* 0x000fe20003fc4070 */
[----:B------:R1:W-:Y:S01]  /*2310*/  LDGSTS.E [R240+0x6c00], [R136.64], !P1 ;  /* 0x06c0000088f07fae */ /* 0x0003e2000c921844 */
[----:B------:R-:W-:Y:S01]  /*2320*/  IADD3 R6, R11, -0x8, RZ ;  /* 0xfffffff80b067810 */ /* 0x000fe20007ffe0ff */
[----:B------:R-:W-:Y:S01]  /*2330*/  IMAD.MOV R10, RZ, RZ, -R3 ;  /* 0x000000ffff0a7224 */ /* 0x000fe200078e0a03 */
[----:B------:R-:W-:Y:S01]  /*2340*/  LOP3.LUT R15, R7, 0x8, RZ, 0xfc, !PT ;  /* 0x00000008070f7812 */ /* 0x000fe200078efcff */
[----:B------:R-:W-:Y:S01]  /*2350*/  IMAD.HI.U32 R3, R2, R30, RZ ;  /* 0x0000001e02037227 */ /* 0x000fe200078e00ff */
[----:B------:R-:W-:Y:S01]  /*2360*/  ISETP.GE.U32.AND P3, PT, R6, 0x7fffffb9, PT ;  /* 0x7fffffb90600780c */ /* 0x000fe20003f66070 */
[----:B------:R1:W-:Y:S01]  /*2370*/  LDGSTS.E [R240+0x7400], [R138.64], !P2 ;  /* 0x074000008af07fae */ /* 0x0003e2000d121844 */
[----:B------:R-:W-:Y:S01]  /*2380*/  IABS R68, R15 ;  /* 0x0000000f00447213 */ /* 0x000fe20000000000 */
[----:B------:R-:W-:Y:S01]  /*2390*/  IMAD R6, R5, R10, R9 ;  /* 0x0000000a05067224 */ /* 0x000fe200078e0209 */
[----:B------:R-:W-:Y:S01]  /*23a0*/  ISETP.GE.AND P2, PT, R12, RZ, PT ;  /* 0x000000ff0c00720c */ /* 0x000fe20003f46270 */
[--C-:B------:R-:W-:Y:S01]  /*23b0*/  @!P5 IMAD.IADD R4, R4, 0x1, -R5.reuse ;  /* 0x000000010404d824 */ /* 0x100fe200078e0a05 */
[----:B------:R-:W-:Y:S01]  /*23c0*/  LOP3.LUT R16, R7, 0xa, RZ, 0xfc, !PT ;  /* 0x0000000a07107812 */ /* 0x000fe200078efcff */
[----:B------:R-:W-:Y:S01]  /*23d0*/  @!P6 IMAD.IADD R70, R70, 0x1, -R5 ;  /* 0x000000014646e824 */ /* 0x000fe200078e0a05 */
[C---:B------:R-:W-:Y:S01]  /*23e0*/  ISETP.GT.U32.AND P6, PT, R5.reuse, R6, PT ;  /* 0x000000060500720c */ /* 0x040fe20003fc4070 */
[----:B------:R-:W-:Y:S01]  /*23f0*/  IMAD.MOV R3, RZ, RZ, -R3 ;  /* 0x000000ffff037224 */ /* 0x000fe200078e0a03 */
[C---:B------:R-:W-:Y:S01]  /*2400*/  ISETP.GT.U32.AND P5, PT, R5.reuse, R4, PT ;  /* 0x000000040500720c */ /* 0x040fe20003fa4070 */
[----:B------:R1:W-:Y:S01]  /*2410*/  LDGSTS.E [R240+0x7c00], [R132.64], !P4 ;  /* 0x07c0000084f07fae */ /* 0x0003e2000e121844 */
[C---:B------:R-:W-:Y:S01]  /*2420*/  ISETP.GT.U32.AND P1, PT, R5.reuse, R70, PT ;  /* 0x000000460500720c */ /* 0x040fe20003f24070 */
[----:B------:R-:W-:Y:S01]  /*2430*/  IMAD R30, R5, R3, R30 ;  /* 0x00000003051e7224 */ /* 0x000fe200078e021e */
[----:B------:R-:W-:Y:S01]  /*2440*/  IADD3 R9, R11, -0xc, RZ ;  /* 0xfffffff40b097810 */ /* 0x000fe20007ffe0ff */
[----:B------:R-:W-:Y:S01]  /*2450*/  IMAD.HI.U32 R3, R2, R68, RZ ;  /* 0x0000004402037227 */ /* 0x000fe200078e00ff */
[----:B------:R-:W-:Y:S01]  /*2460*/  IABS R66, R16 ;  /* 0x0000001000427213 */ /* 0x000fe20000000000 */
[----:B------:R1:W-:Y:S01]  /*2470*/  LDGSTS.E [R188+0x600], [R134.64], !P0 ;  /* 0x0060000086bc7fae */ /* 0x0003e2000c121844 */
[C---:B------:R-:W-:Y:S01]  /*2480*/  LOP3.LUT R17, R7.reuse, 0xc, RZ, 0xfc, !PT ;  /* 0x0000000c07117812 */ /* 0x040fe200078efcff */
[----:B------:R-:W-:Y:S01]  /*2490*/  IMAD.MOV R3, RZ, RZ, -R3 ;  /* 0x000000ffff037224 */ /* 0x000fe200078e0a03 */
[----:B------:R-:W-:Y:S01]  /*24a0*/  ISETP.GE.AND P4, PT, R14, RZ, PT ;  /* 0x000000ff0e00720c */ /* 0x000fe20003f86270 */
[--C-:B------:R-:W-:Y:S01]  /*24b0*/  @!P6 IMAD.IADD R6, R6, 0x1, -R5.reuse ;  /* 0x000000010606e824 */ /* 0x100fe200078e0a05 */
[----:B------:R-:W-:Y:S01]  /*24c0*/  IABS R10, R17 ;  /* 0x00000011000a7213 */ /* 0x000fe20000000000 */
[--C-:B------:R-:W-:Y:S01]  /*24d0*/  @!P5 IMAD.IADD R4, R4, 0x1, -R5.reuse ;  /* 0x000000010404d824 */ /* 0x100fe200078e0a05 */
[----:B------:R-:W-:Y:S01]  /*24e0*/  ISETP.GE.AND P5, PT, R7, RZ, PT ;  /* 0x000000ff0700720c */ /* 0x000fe20003fa6270 */
[C---:B------:R-:W-:Y:S01]  /*24f0*/  IMAD R68, R5.reuse, R3, R68 ;  /* 0x0000000305447224 */ /* 0x040fe200078e0244 */
[----:B------:R-:W-:Y:S01]  /*2500*/  ISETP.GT.U32.AND P6, PT, R5, R6, PT ;  /* 0x000000060500720c */ /* 0x000fe20003fc4070 */
[----:B------:R-:W-:Y:S01]  /*2510*/  @!P1 IMAD.IADD R70, R70, 0x1, -R5 ;  /* 0x0000000146469824 */ /* 0x000fe200078e0a05 */
[----:B------:R-:W-:Y:S01]  /*2520*/  ISETP.GE.U32.AND P1, PT, R9, 0x7fffffb5, PT ;  /* 0x7fffffb50900780c */ /* 0x000fe20003f26070 */
[----:B------:R-:W-:Y:S01]  /*2530*/  IMAD.HI.U32 R9, R2, R66, RZ ;  /* 0x0000004202097227 */ /* 0x000fe200078e00ff */
[C---:B------:R-:W-:Y:S01]  /*2540*/  LOP3.LUT R18, R7.reuse, 0x10, RZ, 0xfc, !PT ;  /* 0x0000001007127812 */ /* 0x040fe200078efcff */
[----:B------:R1:W-:Y:S01]  /*2550*/  LDGSTS.E [R188+0xe00], [R128.64], !P3 ;  /* 0x00e0000080bc7fae */ /* 0x0003e2000d921844 */
[----:B------:R-:W-:Y:S01]  /*2560*/  LOP3.LUT R19, R7, 0x16, RZ, 0xfc, !PT ;  /* 0x0000001607137812 */ /* 0x000fe200078efcff */
[----:B------:R-:W-:Y:S01]  /*2570*/  @!P2 IMAD.MOV R70, RZ, RZ, -R70 ;  /* 0x000000ffff46a224 */ /* 0x000fe200078e0a46 */
[----:B------:R-:W-:Y:S01]  /*2580*/  ISETP.GE.AND P2, PT, R13, RZ, PT ;  /* 0x000000ff0d00720c */ /* 0x000fe20003f46270 */
[----:B------:R-:W-:Y:S01]  /*2590*/  IMAD.MOV R9, RZ, RZ, -R9 ;  /* 0x000000ffff097224 */ /* 0x000fe200078e0a09 */
[----:B------:R-:W-:Y:S01]  /*25a0*/  LOP3.LUT R13, R7, 0xe, RZ, 0xfc, !PT ;  /* 0x0000000e070d7812 */ /* 0x000fe200078efcff */
[----:B------:R-:W-:Y:S01]  /*25b0*/  @!P5 IMAD.MOV R4, RZ, RZ, -R4 ;  /* 0x000000ffff04d224 */ /* 0x000fe200078e0a04 */
[C---:B------:R-:W-:Y:S01]  /*25c0*/  ISETP.GT.U32.AND P5, PT, R5.reuse, R30, PT ;  /* 0x0000001e0500720c */ /* 0x040fe20003fa4070 */
[----:B------:R-:W-:Y:S01]  /*25d0*/  @!P6 IMAD.IADD R6, R6, 0x1, -R5 ;  /* 0x000000010606e824 */ /* 0x000fe200078e0a05 */
[C---:B------:R-:W-:Y:S01]  /*25e0*/  ISETP.GT.U32.AND P6, PT, R5.reuse, R68, PT ;  /* 0x000000440500720c */ /* 0x040fe20003fc4070 */
[C---:B------:R-:W-:Y:S01]  /*25f0*/  IMAD R66, R5.reuse, R9, R66 ;  /* 0x0000000905427224 */ /* 0x040fe200078e0242 */
[----:B------:R-:W-:Y:S01]  /*2600*/  IABS R64, R13 ;  /* 0x0000000d00407213 */ /* 0x000fe20000000000 */
[C---:B------:R-:W-:Y:S01]  /*2610*/  IMAD.HI.U32 R3, R2.reuse, R10, RZ ;  /* 0x0000000a02037227 */ /* 0x040fe200078e00ff */
[----:B------:R-:W-:Y:S01]  /*2620*/  IABS R12, R18 ;  /* 0x00000012000c7213 */ /* 0x000fe20000000000 */
[----:B------:R1:W-:Y:S01]  /*2630*/  LDGSTS.E [R188+0x1600], [R130.64], !P1 ;  /* 0x0160000082bc7fae */ /* 0x0003e2000c921844 */
[----:B------:R-:W-:Y:S01]  /*2640*/  IABS R60, R19 ;  /* 0x00000013003c7213 */ /* 0x000fe20000000000 */
[----:B------:R-:W-:Y:S01]  /*2650*/  @!P2 IMAD.MOV R6, RZ, RZ, -R6 ;  /* 0x000000ffff06a224 */ /* 0x000fe200078e0a06 */
[----:B------:R-:W-:Y:S01]  /*2660*/  ISETP.GT.U32.AND P2, PT, R5, R66, PT ;  /* 0x000000420500720c */ /* 0x000fe20003f44070 */
[----:B------:R-:W-:Y:S01]  /*2670*/  IMAD.HI.U32 R9, R2, R64, RZ ;  /* 0x0000004002097227 */ /* 0x000fe200078e00ff */
[----:B------:R-:W-:-:S02]  /*2680*/  LOP3.LUT R21, R7, 0x26, RZ, 0xfc, !PT ;  /* 0x0000002607157812 */ /* 0x000fc400078efcff */
[----:B------:R-:W-:Y:S01]  /*2690*/  LOP3.LUT R20, R7, 0x2e, RZ, 0xfc, !PT ;  /* 0x0000002e07147812 */ /* 0x000fe200078efcff */
[--C-:B------:R-:W-:Y:S01]  /*26a0*/  @!P5 IMAD.IADD R30, R30, 0x1, -R5.reuse ;  /* 0x000000011e1ed824 */ /* 0x100fe200078e0a05 */
[----:B------:R-:W-:Y:S01]  /*26b0*/  IABS R50, R21 ;  /* 0x0000001500327213 */ /* 0x000fe20000000000 */
[----:B------:R-:W-:Y:S01]  /*26c0*/  @!P6 IMAD.IADD R68, R68, 0x1, -R5 ;  /* 0x000000014444e824 */ /* 0x000fe200078e0a05 */
[----:B------:R-:W-:Y:S01]  /*26d0*/  IABS R228, R20 ;  /* 0x0000001400e47213 */ /* 0x000fe20000000000 */
[----:B------:R-:W-:Y:S01]  /*26e0*/  IMAD.MOV R3, RZ, RZ, -R3 ;  /* 0x000000ffff037224 */ /* 0x000fe200078e0a03 */
[C---:B------:R-:W-:Y:S01]  /*26f0*/  ISETP.GT.U32.AND P5, PT, R5.reuse, R30, PT ;  /* 0x0000001e0500720c */ /* 0x040fe20003fa4070 */
[----:B------:R-:W-:Y:S01]  /*2700*/  IMAD.MOV R9, RZ, RZ, -R9 ;  /* 0x000000ffff097224 */ /* 0x000fe200078e0a09 */
[C---:B------:R-:W-:Y:S01]  /*2710*/  ISETP.GT.U32.AND P6, PT, R5.reuse, R68, PT ;  /* 0x000000440500720c */ /* 0x040fe20003fc4070 */
[----:B------:R-:W-:Y:S01]  /*2720*/  IMAD R10, R5, R3, R10 ;  /* 0x00000003050a7224 */ /* 0x000fe200078e020a */
[----:B------:R-:W-:Y:S01]  /*2730*/  IADD3 R43, R11, -0x41, RZ ;  /* 0xffffffbf0b2b7810 */ /* 0x000fe20007ffe0ff */
[----:B------:R-:W-:-:S02]  /*2740*/  @!P2 IMAD.IADD R66, R66, 0x1, -R5 ;  /* 0x000000014242a824 */ /* 0x000fc400078e0a05 */
[----:B------:R-:W-:Y:S01]  /*2750*/  IMAD R64, R5, R9, R64 ;  /* 0x0000000905407224 */ /* 0x000fe200078e0240 */
[----:B------:R-:W-:Y:S01]  /*2760*/  IADD3 R9, R11, -0x10, RZ ;  /* 0xfffffff00b097810 */ /* 0x000fe20007ffe0ff */
[----:B------:R-:W-:Y:S01]  /*2770*/  IMAD.HI.U32 R3, R2, R12, RZ ;  /* 0x0000000c02037227 */ /* 0x000fe200078e00ff */
[----:B------:R-:W-:-:S03]  /*2780*/  ISETP.GT.U32.AND P2, PT, R5, R66, PT ;  /* 0x000000420500720c */ /* 0x000fc60003f44070 */
[--C-:B------:R-:W-:Y:S01]  /*2790*/  @!P5 IMAD.IADD R30, R30, 0x1, -R5.reuse ;  /* 0x000000011e1ed824 */ /* 0x100fe200078e0a05 */
[----:B------:R-:W-:Y:S01]  /*27a0*/  ISETP.GE.AND P5, PT, R15, RZ, PT ;  /* 0x000000ff0f00720c */ /* 0x000fe20003fa6270 */
[----:B------:R-:W-:Y:S01]  /*27b0*/  @!P6 IMAD.IADD R68, R68, 0x1, -R5 ;  /* 0x000000014444e824 */ /* 0x000fe200078e0a05 */
[C---:B------:R-:W-:Y:S01]  /*27c0*/  ISETP.GT.U32.AND P6, PT, R5.reuse, R10, PT ;  /* 0x0000000a0500720c */ /* 0x040fe20003fc4070 */
[----:B------:R-:W-:Y:S01]  /*27d0*/  @!P4 IMAD.MOV R30, RZ, RZ, -R30 ;  /* 0x000000ffff1ec224 */ /* 0x000fe200078e0a1e */
[----:B------:R-:W-:Y:S01]  /*27e0*/  ISETP.GT.U32.AND P4, PT, R5, R64, PT ;  /* 0x000000400500720c */ /* 0x000fe20003f84070 */
[----:B------:R-:W-:Y:S01]  /*27f0*/  IMAD.MOV R3, RZ, RZ, -R3 ;  /* 0x000000ffff037224 */ /* 0x000fe200078e0a03 */
[----:B------:R-:W-:Y:S01]  /*2800*/  LOP3.LUT R15, R7, 0x12, RZ, 0xfc, !PT ;  /* 0x00000012070f7812 */ /* 0x000fe200078efcff */
[----:B--2---:R-:W-:-:S03]  /*2810*/  IMAD.WIDE R158, R238, 0x4, R158 ;  /* 0x00000004ee9e7825 */ /* 0x004fc600078e029e */
[----:B------:R-:W-:Y:S01]  /*2820*/  IABS R62, R15 ;  /* 0x0000000f003e7213 */ /* 0x000fe20000000000 */
[----:B------:R-:W-:Y:S02]  /*2830*/  IMAD R12, R5, R3, R12 ;  /* 0x00000003050c7224 */ /* 0x000fe400078e020c */
[--C-:B------:R-:W-:Y:S01]  /*2840*/  @!P2 IMAD.IADD R66, R66, 0x1, -R5.reuse ;  /* 0x000000014242a824 */ /* 0x100fe200078e0a05 */
[----:B------:R-:W-:Y:S01]  /*2850*/  ISETP.GE.AND P2, PT, R17, RZ, PT ;  /* 0x000000ff1100720c */ /* 0x000fe20003f46270 */
[--C-:B------:R-:W-:Y:S01]  /*2860*/  @!P6 IMAD.IADD R10, R10, 0x1, -R5.reuse ;  /* 0x000000010a0ae824 */ /* 0x100fe200078e0a05 */
[----:B------:R-:W-:Y:S01]  /*2870*/  ISETP.GT.U32.AND P6, PT, R5, R12, PT ;  /* 0x0000000c0500720c */ /* 0x000fe20003fc4070 */
[----:B------:R-:W-:Y:S01]  /*2880*/  @!P4 IMAD.IADD R64, R64, 0x1, -R5 ;  /* 0x000000014040c824 */ /* 0x000fe200078e0a05 */
[----:B------:R-:W-:Y:S01]  /*2890*/  LOP3.LUT R17, R7, 0x14, RZ, 0xfc, !PT ;  /* 0x0000001407117812 */ /* 0x000fe200078efcff */
[----:B------:R-:W-:Y:S01]  /*28a0*/  IMAD.HI.U32 R3, R2, R62, RZ ;  /* 0x0000003e02037227 */ /* 0x000fe200078e00ff */
[----:B------:R-:W-:-:S02]  /*28b0*/  ISETP.GT.U32.AND P4, PT, R5, R10, PT ;  /* 0x0000000a0500720c */ /* 0x000fc40003f84070 */
[----:B------:R-:W-:Y:S01]  /*28c0*/  IABS R14, R17 ;  /* 0x00000011000e7213 */ /* 0x000fe20000000000 */
[----:B------:R-:W-:Y:S01]  /*28d0*/  IMAD.MOV R3, RZ, RZ, -R3 ;  /* 0x000000ffff037224 */ /* 0x000fe200078e0a03 */
[C---:B------:R-:W-:Y:S01]  /*28e0*/  ISETP.GT.U32.AND P0, PT, R5.reuse, R64, PT ;  /* 0x000000400500720c */ /* 0x040fe20003f04070 */
[----:B------:R-:W-:Y:S01]  /*28f0*/  @!P5 IMAD.MOV R68, RZ, RZ, -R68 ;  /* 0x000000ffff44d224 */ /* 0x000fe200078e0a44 */
[----:B------:R-:W-:Y:S01]  /*2900*/  ISETP.GE.AND P5, PT, R16, RZ, PT ;  /* 0x000000ff1000720c */ /* 0x000fe20003fa6270 */
[----:B------:R-:W-:Y:S02]  /*2910*/  IMAD R62, R5, R3, R62 ;  /* 0x00000003053e7224 */ /* 0x000fe400078e023e */
[----:B------:R-:W-:-:S04]  /*2920*/  IMAD.HI.U32 R3, R2, R14, RZ ;  /* 0x0000000e02037227 */ /* 0x000fc800078e00ff */
[--C-:B------:R-:W-:Y:S02]  /*2930*/  @!P6 IMAD.IADD R12, R12, 0x1, -R5.reuse ;  /* 0x000000010c0ce824 */ /* 0x100fe400078e0a05 */
[----:B------:R-:W-:Y:S01]  /*2940*/  @!P4 IMAD.IADD R10, R10, 0x1, -R5 ;  /* 0x000000010a0ac824 */ /* 0x000fe200078e0a05 */
[C---:B------:R-:W-:Y:S01]  /*2950*/  ISETP.GT.U32.AND P4, PT, R5.reuse, R62, PT ;  /* 0x0000003e0500720c */ /* 0x040fe20003f84070 */
[----:B------:R-:W-:Y:S01]  /*2960*/  IMAD.MOV R3, RZ, RZ, -R3 ;  /* 0x000000ffff037224 */ /* 0x000fe200078e0a03 */
[----:B------:R-:W-:Y:S01]  /*2970*/  ISETP.GT.U32.AND P6, PT, R5, R12, PT ;  /* 0x0000000c0500720c */ /* 0x000fe20003fc4070 */
[----:B------:R-:W-:Y:S01]  /*2980*/  @!P2 IMAD.MOV R10, RZ, RZ, -R10 ;  /* 0x000000ffff0aa224 */ /* 0x000fe200078e0a0a */
[----:B------:R-:W-:Y:S01]  /*2990*/  ISETP.GE.AND P2, PT, R13, RZ, PT ;  /* 0x000000ff0d00720c */ /* 0x000fe20003f46270 */
[----:B------:R-:W-:Y:S01]  /*29a0*/  IMAD R14, R5, R3, R14 ;  /* 0x00000003050e7224 */ /* 0x000fe200078e020e */
[----:B------:R-:W-:Y:S01]  /*29b0*/  LOP3.LUT R13, R7, 0x1a, RZ, 0xfc, !PT ;  /* 0x0000001a070d7812 */ /* 0x000fe200078efcff */
[----:B------:R-:W-:-:S03]  /*29c0*/  IMAD.HI.U32 R3, R2, R60, RZ ;  /* 0x0000003c02037227 */ /* 0x000fc600078e00ff */
[----:B------:R-:W-:Y:S01]  /*29d0*/  IABS R16, R13 ;  /* 0x0000000d00107213 */ /* 0x000fe20000000000 */
[----:B------:R-:W-:Y:S02]  /*29e0*/  IMAD.MOV R3, RZ, RZ, -R3 ;  /* 0x000000ffff037224 */ /* 0x000fe400078e0a03 */
[--C-:B------:R-:W-:Y:S01]  /*29f0*/  @!P0 IMAD.IADD R64, R64, 0x1, -R5.reuse ;  /* 0x0000000140408824 */ /* 0x100fe200078e0a05 */
[C---:B------:R-:W-:Y:S01]  /*2a00*/  ISETP.GT.U32.AND P0, PT, R5.reuse, R14, PT ;  /* 0x0000000e0500720c */ /* 0x040fe20003f04070 */
[----:B------:R-:W-:Y:S02]  /*2a10*/  IMAD R60, R5, R3, R60 ;  /* 0x00000003053c7224 */ /* 0x000fe400078e023c */
[--C-:B------:R-:W-:Y:S01]  /*2a20*/  @!P6 IMAD.IADD R12, R12, 0x1, -R5.reuse ;  /* 0x000000010c0ce824 */ /* 0x100fe200078e0a05 */
[----:B------:R-:W-:Y:S01]  /*2a30*/  ISETP.GE.AND P6, PT, R18, RZ, PT ;  /* 0x000000ff1200720c */ /* 0x000fe20003fc6270 */
[----:B------:R-:W-:Y:S01]  /*2a40*/  @!P2 IMAD.MOV R64, RZ, RZ, -R64 ;  /* 0x000000ffff40a224 */ /* 0x000fe200078e0a40 */
[----:B------:R-:W-:Y:S01]  /*2a50*/  LOP3.LUT R18, R7, 0x18, RZ, 0xfc, !PT ;  /* 0x0000001807127812 */ /* 0x000fe200078efcff */
[----:B------:R-:W-:Y:S01]  /*2a60*/  @!P4 IMAD.IADD R62, R62, 0x1, -R5 ;  /* 0x000000013e3ec824 */ /* 0x000fe200078e0a05 */
[----:B------:R-:W-:Y:S01]  /*2a70*/  ISETP.GT.U32.AND P2, PT, R5, R60, PT ;  /* 0x0000003c0500720c */ /* 0x000fe20003f44070 */
[----:B------:R-:W-:Y:S01]  /*2a80*/  @!P5 IMAD.MOV R66, RZ, RZ, -R66 ;  /* 0x000000ffff42d224 */ /* 0x000fe200078e0a42 */
[----:B------:R-:W-:Y:S01]  /*2a90*/  IABS R58, R18 ;  /* 0x00000012003a7213 */ /* 0x000fe20000000000 */
[----:B-1----:R-:W-:Y:S01]  /*2aa0*/  IMAD.WIDE R152, R238, 0x4, R152 ;  /* 0x00000004ee987825 */ /* 0x002fe200078e0298 */
[----:B------:R-:W-:-:S02]  /*2ab0*/  ISETP.GE.AND P4, PT, R15, RZ, PT ;  /* 0x000000ff0f00720c */ /* 0x000fc40003f86270 */
[----:B------:R-:W-:Y:S01]  /*2ac0*/  LOP3.LUT R15, R7, 0x1c, RZ, 0xfc, !PT ;  /* 0x0000001c070f7812 */ /* 0x000fe200078efcff */
[----:B------:R-:W-:Y:S01]  /*2ad0*/  IMAD.HI.U32 R3, R2, R58, RZ ;  /* 0x0000003a02037227 */ /* 0x000fe200078e00ff */
[----:B------:R-:W-:Y:S02]  /*2ae0*/  ISETP.GE.U32.AND P5, PT, R9, 0x7fffffb1, PT ;  /* 0x7fffffb10900780c */ /* 0x000fe40003fa6070 */
[----:B------:R-:W-:Y:S01]  /*2af0*/  IABS R56, R15 ;  /* 0x0000000f00387213 */ /* 0x000fe20000000000 */
[----:B------:R-:W-:Y:S02]  /*2b00*/  IMAD.MOV R9, RZ, RZ, -R3 ;  /* 0x000000ffff097224 */ /* 0x000fe400078e0a03 */
[----:B------:R-:W-:Y:S02]  /*2b10*/  @!P2 IMAD.IADD R60, R60, 0x1, -R5 ;  /* 0x000000013c3ca824 */ /* 0x000fe400078e0a05 */
[----:B------:R-:W-:-:S03]  /*2b20*/  IMAD.HI.U32 R3, R2, R16, RZ ;  /* 0x0000001002037227 */ /* 0x000fc600078e00ff */
[C---:B------:R-:W-:Y:S01]  /*2b30*/  ISETP.GT.U32.AND P2, PT, R5.reuse, R60, PT ;  /* 0x0000003c0500720c */ /* 0x040fe20003f44070 */
[----:B------:R-:W-:Y:S01]  /*2b40*/  @!P0 IMAD.IADD R14, R14, 0x1, -R5 ;  /* 0x000000010e0e8824 */ /* 0x000fe200078e0a05 */
[C---:B------:R-:W-:Y:S01]  /*2b50*/  ISETP.GT.U32.AND P0, PT, R5.reuse, R62, PT ;  /* 0x0000003e0500720c */ /* 0x040fe20003f04070 */
[C---:B------:R-:W-:Y:S01]  /*2b60*/  IMAD R58, R5.reuse, R9, R58 ;  /* 0x00000009053a7224 */ /* 0x040fe200078e023a */
[----:B------:R1:W-:Y:S01]  /*2b70*/  LDGSTS.E [R188+0x1e00], [R124.64], !P5 ;  /* 0x01e000007cbc7fae */ /* 0x0003e2000e921844 */
[----:B------:R-:W-:Y:S01]  /*2b80*/  IMAD.MOV R9, RZ, RZ, -R3 ;  /* 0x000000ffff097224 */ /* 0x000fe200078e0a03 */
[----:B------:R-:W-:Y:S01]  /*2b90*/  ISETP.GT.U32.AND P3, PT, R5, R14, PT ;  /* 0x0000000e0500720c */ /* 0x000fe20003f64070 */
[----:B------:R-:W-:-:S04]  /*2ba0*/  IMAD.HI.U32 R3, R2, R56, RZ ;  /* 0x0000003802037227 */ /* 0x000fc800078e00ff */
[----:B------:R-:W-:Y:S02]  /*2bb0*/  IMAD.MOV R3, RZ, RZ, -R3 ;  /* 0x000000ffff037224 */ /* 0x000fe400078e0a03 */
[--C-:B------:R-:W-:Y:S02]  /*2bc0*/  @!P2 IMAD.IADD R60, R60, 0x1, -R5.reuse ;  /* 0x000000013c3ca824 */ /* 0x100fe400078e0a05 */
[----:B------:R-:W-:Y:S02]  /*2bd0*/  IMAD R56, R5, R3, R56 ;  /* 0x0000000305387224 */ /* 0x000fe400078e0238 */
[----:B------:R-:W-:Y:S01]  /*2be0*/  @!P6 IMAD.MOV R12, RZ, RZ, -R12 ;  /* 0x000000ffff0ce224 */ /* 0x000fe200078e0a0c */
[----:B------:R-:W-:Y:S01]  /*2bf0*/  ISETP.GE.AND P6, PT, R17, RZ, PT ;  /* 0x000000ff1100720c */ /* 0x000fe20003fc6270 */
[--C-:B------:R-:W-:Y:S01]  /*2c00*/  @!P0 IMAD.IADD R62, R62, 0x1, -R5.reuse ;  /* 0x000000013e3e8824 */ /* 0x100fe200078e0a05 */
[C---:B------:R-:W-:Y:S01]  /*2c10*/  ISETP.GT.U32.AND P2, PT, R5.reuse, R56, PT ;  /* 0x000000380500720c */ /* 0x040fe20003f44070 */
[----:B------:R-:W-:Y:S01]  /*2c20*/  IMAD R16, R5, R9, R16 ;  /* 0x0000000905107224 */ /* 0x000fe200078e0210 */
[----:B------:R-:W-:Y:S01]  /*2c30*/  ISETP.GE.AND P0, PT, R19, RZ, PT ;  /* 0x000000ff1300720c */ /* 0x000fe20003f06270 */
[----:B------:R-:W-:Y:S01]  /*2c40*/  @!P3 IMAD.IADD R14, R14, 0x1, -R5 ;  /* 0x000000010e0eb824 */ /* 0x000fe200078e0a05 */
[C---:B------:R-:W-:Y:S01]  /*2c50*/  ISETP.GT.U32.AND P3, PT, R5.reuse, R58, PT ;  /* 0x0000003a0500720c */ /* 0x040fe20003f64070 */
[----:B------:R-:W-:Y:S01]  /*2c60*/  @!P4 IMAD.MOV R62, RZ, RZ, -R62 ;  /* 0x000000ffff3ec224 */ /* 0x000fe200078e0a3e */
[----:B------:R-:W-:Y:S01]  /*2c70*/  ISETP.GT.U32.AND P4, PT, R5, R16, PT ;  /* 0x000000100500720c */ /* 0x000fe20003f84070 */
[----:B---3--:R-:W-:Y:S01]  /*2c80*/  IMAD.WIDE R154, R238, 0x4, R154 ;  /* 0x00000004ee9a7825 */ /* 0x008fe200078e029a */
[----:B------:R-:W-:-:S02]  /*2c90*/  LOP3.LUT R19, R7, 0x20, RZ, 0xfc, !PT ;  /* 0x0000002007137812 */ /* 0x000fc400078efcff */
[C---:B------:R-:W-:Y:S01]  /*2ca0*/  LOP3.LUT R17, R7.reuse, 0x22, RZ, 0xfc, !PT ;  /* 0x0000002207117812 */ /* 0x040fe200078efcff */
[----:B------:R-:W-:Y:S01]  /*2cb0*/  @!P6 IMAD.MOV R14, RZ, RZ, -R14 ;  /* 0x000000ffff0ee224 */ /* 0x000fe200078e0a0e */
[----:B------:R-:W-:Y:S01]  /*2cc0*/  IABS R54, R19 ;  /* 0x0000001300367213 */ /* 0x000fe20000000000 */
[--C-:B------:R-:W-:Y:S01]  /*2cd0*/  @!P2 IMAD.IADD R56, R56, 0x1, -R5.reuse ;  /* 0x000000013838a824 */ /* 0x100fe200078e0a05 */
[----:B------:R-:W-:Y:S01]  /*2ce0*/  ISETP.GE.AND P6, PT, R18, RZ, PT ;  /* 0x000000ff1200720c */ /* 0x000fe20003fc6270 */
[----:B------:R-:W-:Y:S01]  /*2cf0*/  @!P0 IMAD.MOV R60, RZ, RZ, -R60 ;  /* 0x000000ffff3c8224 */ /* 0x000fe200078e0a3c */
[----:B------:R-:W-:Y:S01]  /*2d00*/  LOP3.LUT R18, R7, 0x1e, RZ, 0xfc, !PT ;  /* 0x0000001e07127812 */ /* 0x000fe200078efcff */
[--C-:B------:R-:W-:Y:S01]  /*2d10*/  @!P3 IMAD.IADD R58, R58, 0x1, -R5.reuse ;  /* 0x000000013a3ab824 */ /* 0x100fe200078e0a05 */
[C---:B------:R-:W-:Y:S01]  /*2d20*/  ISETP.GT.U32.AND P2, PT, R5.reuse, R56, PT ;  /* 0x000000380500720c */ /* 0x040fe20003f44070 */
[----:B------:R-:W-:Y:S01]  /*2d30*/  @!P4 IMAD.IADD R16, R16, 0x1, -R5 ;  /* 0x000000011010c824 */ /* 0x000fe200078e0a05 */
[----:B------:R-:W-:Y:S01]  /*2d40*/  IABS R226, R18 ;  /* 0x0000001200e27213 */ /* 0x000fe20000000000 */
[----:B------:R-:W-:Y:S01]  /*2d50*/  IMAD.HI.U32 R9, R2, R54, RZ ;  /* 0x0000003602097227 */ /* 0x000fe200078e00ff */
[----:B------:R-:W-:-:S02]  /*2d60*/  ISETP.GT.U32.AND P3, PT, R5, R58, PT ;  /* 0x0000003a0500720c */ /* 0x000fc40003f64070 */
[----:B------:R-:W-:Y:S01]  /*2d70*/  ISETP.GT.U32.AND P4, PT, R5, R16, PT ;  /* 0x000000100500720c */ /* 0x000fe20003f84070 */
[----:B------:R-:W-:Y:S01]  /*2d80*/  IMAD.MOV R9, RZ, RZ, -R9 ;  /* 0x000000ffff097224 */ /* 0x000fe200078e0a09 */
[----:B------:R-:W-:Y:S01]  /*2d90*/  ISETP.GE.AND P0, PT, R13, RZ, PT ;  /* 0x000000ff0d00720c */ /* 0x000fe20003f06270 */
[----:B------:R-:W-:Y:S01]  /*2da0*/  IMAD.HI.U32 R3, R2, R226, RZ ;  /* 0x000000e202037227 */ /* 0x000fe200078e00ff */
[----:B------:R-:W-:-:S03]  /*2db0*/  IABS R52, R17 ;  /* 0x0000001100347213 */ /* 0x000fc60000000000 */
[C---:B------:R-:W-:Y:S02]  /*2dc0*/  IMAD R54, R5.reuse, R9, R54 ;  /* 0x0000000905367224 */ /* 0x040fe400078e0236 */
[----:B------:R-:W-:Y:S02]  /*2dd0*/  IMAD.MOV R13, RZ, RZ, -R3 ;  /* 0x000000ffff0d7224 */ /* 0x000fe400078e0a03 */
[--C-:B------:R-:W-:Y:S01]  /*2de0*/  @!P2 IMAD.IADD R56, R56, 0x1, -R5.reuse ;  /* 0x000000013838a824 */ /* 0x100fe200078e0a05 */
[----:B------:R-:W-:Y:S01]  /*2df0*/  ISETP.GT.U32.AND P2, PT, R5, R54, PT ;  /* 0x000000360500720c */ /* 0x000fe20003f44070 */
[--C-:B------:R-:W-:Y:S01]  /*2e00*/  @!P3 IMAD.IADD R58, R58, 0x1, -R5.reuse ;  /* 0x000000013a3ab824 */ /* 0x100fe200078e0a05 */
[----:B------:R-:W-:Y:S01]  /*2e10*/  ISETP.GE.AND P3, PT, R15, RZ, PT ;  /* 0x000000ff0f00720c */ /* 0x000fe20003f66270 */
[----:B------:R-:W-:Y:S01]  /*2e20*/  IMAD R226, R5, R13, R226 ;  /* 0x0000000d05e27224 */ /* 0x000fe200078e02e2 */
[----:B------:R-:W-:Y:S01]  /*2e30*/  LOP3.LUT R13, R7, 0x28, RZ, 0xfc, !PT ;  /* 0x00000028070d7812 */ /* 0x000fe200078efcff */
[----:B------:R-:W-:Y:S01]  /*2e40*/  @!P4 IMAD.IADD R16, R16, 0x1, -R5 ;  /* 0x000000011010c824 */ /* 0x000fe200078e0a05 */
[----:B------:R-:W-:Y:S01]  /*2e50*/  ISETP.GE.AND P4, PT, R18, RZ, PT ;  /* 0x000000ff1200720c */ /* 0x000fe20003f86270 */
[----:B------:R-:W-:Y:S01]  /*2e60*/  @!P6 IMAD.MOV R58, RZ, RZ, -R58 ;  /* 0x000000ffff3ae224 */ /* 0x000fe200078e0a3a */
[----:B------:R-:W-:Y:S01]  /*2e70*/  ISETP.GT.U32.AND P6, PT, R5, R226, PT ;  /* 0x000000e20500720c */ /* 0x000fe20003fc4070 */
[----:B------:R-:W-:Y:S01]  /*2e80*/  IMAD.HI.U32 R3, R2, R52, RZ ;  /* 0x0000003402037227 */ /* 0x000fe200078e00ff */
[----:B------:R-:W-:-:S02]  /*2e90*/  LOP3.LUT R15, R7, 0x2a, RZ, 0xfc, !PT ;  /* 0x0000002a070f7812 */ /* 0x000fc400078efcff */
[----:B------:R-:W-:Y:S01]  /*2ea0*/  IABS R18, R13 ;  /* 0x0000000d00127213 */ /* 0x000fe20000000000 */
[----:B------:R-:W-:Y:S01]  /*2eb0*/  @!P0 IMAD.MOV R16, RZ, RZ, -R16 ;  /* 0x000000ffff108224 */ /* 0x000fe200078e0a10 */
[----:B------:R-:W-:Y:S01]  /*2ec0*/  ISETP.GE.AND P0, PT, R19, RZ, PT ;  /* 0x000000ff1300720c */ /* 0x000fe20003f06270 */
[----:B------:R-:W-:Y:S01]  /*2ed0*/  IMAD.MOV R3, RZ, RZ, -R3 ;  /* 0x000000ffff037224 */ /* 0x000fe200078e0a03 */
[----:B------:R-:W-:Y:S01]  /*2ee0*/  LOP3.LUT R19, R7, 0x24, RZ, 0xfc, !PT ;  /* 0x0000002407137812 */ /* 0x000fe200078efcff */
[--C-:B------:R-:W-:Y:S01]  /*2ef0*/  @!P2 IMAD.IADD R54, R54, 0x1, -R5.reuse ;  /* 0x000000013636a824 */ /* 0x100fe200078e0a05 */
[----:B------:R-:W-:Y:S01]  /*2f00*/  IABS R22, R15 ;  /* 0x0000000f00167213 */ /* 0x000fe20000000000 */
[C---:B------:R-:W-:Y:S01]  /*2f10*/  IMAD R52, R5.reuse, R3, R52 ;  /* 0x0000000305347224 */ /* 0x040fe200078e0234 */
[----:B------:R-:W-:Y:S01]  /*2f20*/  IABS R26, R19 ;  /* 0x00000013001a7213 */ /* 0x000fe20000000000 */
[----:B------:R-:W-:Y:S01]  /*2f30*/  @!P6 IMAD.IADD R226, R226, 0x1, -R5 ;  /* 0x00000001e2e2e824 */ /* 0x000fe200078e0a05 */
[C---:B------:R-:W-:Y:S01]  /*2f40*/  ISETP.GT.U32.AND P2, PT, R5.reuse, R54, PT ;  /* 0x000000360500720c */ /* 0x040fe20003f44070 */
[----:B------:R-:W-:Y:S01]  /*2f50*/  @!P3 IMAD.MOV R56, RZ, RZ, -R56 ;  /* 0x000000ffff38b224 */ /* 0x000fe200078e0a38 */
[C---:B------:R-:W-:Y:S01]  /*2f60*/  ISETP.GT.U32.AND P3, PT, R5.reuse, R52, PT ;  /* 0x000000340500720c */ /* 0x040fe20003f64070 */
[----:B------:R-:W-:Y:S01]  /*2f70*/  IMAD.HI.U32 R3, R2, R26, RZ ;  /* 0x0000001a02037227 */ /* 0x000fe200078e00ff */
[----:B------:R-:W-:-:S03]  /*2f80*/  ISETP.GT.U32.AND P6, PT, R5, R226, PT ;  /* 0x000000e20500720c */ /* 0x000fc60003fc4070 */
[----:B------:R-:W-:Y:S02]  /*2f90*/  IMAD.MOV R3, RZ, RZ, -R3 ;  /* 0x000000ffff037224 */ /* 0x000fe400078e0a03 */
[----:B------:R-:W-:-:S04]  /*2fa0*/  IMAD.HI.U32 R9, R2, R50, RZ ;  /* 0x0000003202097227 */ /* 0x000fc800078e00ff */
[C---:B------:R-:W-:Y:S02]  /*2fb0*/  IMAD R26, R5.reuse, R3, R26 ;  /* 0x00000003051a7224 */ /* 0x040fe400078e021a */
[----:B------:R-:W-:Y:S02]  /*2fc0*/  @!P2 IMAD.IADD R54, R54, 0x1, -R5 ;  /* 0x000000013636a824 */ /* 0x000fe400078e0a05 */
[----:B------:R-:W-:Y:S01]  /*2fd0*/  IMAD.MOV R9, RZ, RZ, -R9 ;  /* 0x000000ffff097224 */ /* 0x000fe200078e0a09 */
[----:B------:R-:W-:Y:S01]  /*2fe0*/  ISETP.GT.U32.AND P2, PT, R5, R26, PT ;  /* 0x0000001a0500720c */ /* 0x000fe20003f44070 */
[--C-:B------:R-:W-:Y:S02]  /*2ff0*/  @!P3 IMAD.IADD R52, R52, 0x1, -R5.reuse ;  /* 0x000000013434b824 */ /* 0x100fe400078e0a05 */
[----:B------:R-:W-:Y:S01]  /*3000*/  @!P6 IMAD.IADD R226, R226, 0x1, -R5 ;  /* 0x00000001e2e2e824 */ /* 0x000fe200078e0a05 */
[----:B------:R-:W-:Y:S01]  /*3010*/  ISETP.GE.AND P6, PT, R17, RZ, PT ;  /* 0x000000ff1100720c */ /* 0x000fe20003fc6270 */
[C---:B------:R-:W-:Y:S01]  /*3020*/  IMAD R50, R5.reuse, R9, R50 ;  /* 0x0000000905327224 */ /* 0x040fe200078e0232 */
[----:B------:R-:W-:Y:S01]  /*3030*/  ISETP.GT.U32.AND P3, PT, R5, R52, PT ;  /* 0x000000340500720c */ /* 0x000fe20003f64070 */
[----:B------:R-:W-:Y:S01]  /*3040*/  @!P4 IMAD.MOV R226, RZ, RZ, -R226 ;  /* 0x000000ffffe2c224 */ /* 0x000fe200078e0ae2 */
[----:B------:R-:W-:Y:S01]  /*3050*/  LOP3.LUT R17, R7, 0x2c, RZ, 0xfc, !PT ;  /* 0x0000002c07117812 */ /* 0x000fe200078efcff */
[----:B------:R-:W-:Y:S01]  /*3060*/  IMAD.HI.U32 R3, R2, R18, RZ ;  /* 0x0000001202037227 */ /* 0x000fe200078e00ff */
[----:B------:R-:W-:-:S02]  /*3070*/  ISETP.GT.U32.AND P4, PT, R5, R50, PT ;  /* 0x000000320500720c */ /* 0x000fc40003f84070 */
[----:B------:R-:W-:Y:S01]  /*3080*/  IABS R48, R17 ;  /* 0x0000001100307213 */ /* 0x000fe20000000000 */
[----:B------:R-:W-:-:S04]  /*3090*/  IMAD.HI.U32 R9, R2, R22, RZ ;  /* 0x0000001602097227 */ /* 0x000fc800078e00ff */
[----:B------:R-:W-:Y:S02]  /*30a0*/  @!P2 IMAD.IADD R26, R26, 0x1, -R5 ;  /* 0x000000011a1aa824 */ /* 0x000fe400078e0a05 */
[----:B------:R-:W-:Y:S02]  /*30b0*/  IMAD.MOV R3, RZ, RZ, -R3 ;  /* 0x000000ffff037224 */ /* 0x000fe400078e0a03 */
[----:B------:R-:W-:Y:S01]  /*30c0*/  IMAD.MOV R9, RZ, RZ, -R9 ;  /* 0x000000ffff097224 */ /* 0x000fe200078e0a09 */
[C---:B------:R-:W-:Y:S01]  /*30d0*/  ISETP.GT.U32.AND P2, PT, R5.reuse, R26, PT ;  /* 0x0000001a0500720c */ /* 0x040fe20003f44070 */
[C---:B------:R-:W-:Y:S02]  /*30e0*/  IMAD R18, R5.reuse, R3, R18 ;  /* 0x0000000305127224 */ /* 0x040fe400078e0212 */
[C---:B------:R-:W-:Y:S02]  /*30f0*/  IMAD R22, R5.reuse, R9, R22 ;  /* 0x0000000905167224 */ /* 0x040fe400078e0216 */
[--C-:B------:R-:W-:Y:S01]  /*3100*/  @!P3 IMAD.IADD R52, R52, 0x1, -R5.reuse ;  /* 0x000000013434b824 */ /* 0x100fe200078e0a05 */
[----:B------:R-:W-:Y:S01]  /*3110*/  ISETP.GT.U32.AND P3, PT, R5, R18, PT ;  /* 0x000000120500720c */ /* 0x000fe20003f64070 */
[----:B------:R-:W-:-:S02]  /*3120*/  @!P4 IMAD.IADD R50, R50, 0x1, -R5 ;  /* 0x000000013232c824 */ /* 0x000fc400078e0a05 */
[----:B------:R-:W-:Y:S01]  /*3130*/  @!P6 IMAD.MOV R52, RZ, RZ, -R52 ;  /* 0x000000ffff34e224 */ /* 0x000fe200078e0a34 */
[C---:B------:R-:W-:Y:S01]  /*3140*/  ISETP.GT.U32.AND P6, PT, R5.reuse, R22, PT ;  /* 0x000000160500720c */ /* 0x040fe20003fc4070 */
[----:B------:R-:W-:Y:S01]  /*3150*/  IMAD.HI.U32 R3, R2, R48, RZ ;  /* 0x0000003002037227 */ /* 0x000fe200078e00ff */
[----:B------:R-:W-:-:S03]  /*3160*/  ISETP.GT.U32.AND P4, PT, R5, R50, PT ;  /* 0x000000320500720c */ /* 0x000fc60003f84070 */
[--C-:B------:R-:W-:Y:S01]  /*3170*/  @!P2 IMAD.IADD R26, R26, 0x1, -R5.reuse ;  /* 0x000000011a1aa824 */ /* 0x100fe200078e0a05 */
[----:B------:R-:W-:Y:S01]  /*3180*/  ISETP.GE.AND P2, PT, R21, RZ, PT ;  /* 0x000000ff1500720c */ /* 0x000fe20003f46270 */
[----:B------:R-:W-:Y:S01]  /*3190*/  @!P0 IMAD.MOV R54, RZ, RZ, -R54 ;  /* 0x000000ffff368224 */ /* 0x000fe200078e0a36 */
[----:B------:R-:W-:Y:S01]  /*31a0*/  ISETP.GE.AND P0, PT, R19, RZ, PT ;  /* 0x000000ff1300720c */ /* 0x000fe20003f06270 */
[----:B------:R-:W-:Y:S01]  /*31b0*/  @!P3 IMAD.IADD R18, R18, 0x1, -R5 ;  /* 0x000000011212b824 */ /* 0x000fe200078e0a05 */
[----:B------:R-:W-:Y:S01]  /*31c0*/  LOP3.LUT R19, R7, 0x30, RZ, 0xfc, !PT ;  /* 0x0000003007137812 */ /* 0x000fe200078efcff */
[----:B------:R-:W-:Y:S01]  /*31d0*/  IMAD.MOV R3, RZ, RZ, -R3 ;  /* 0x000000ffff037224 */ /* 0x000fe200078e0a03 */
[----:B------:R-:W-:Y:S01]  /*31e0*/  IADD3 R21, R11, -0x14, RZ ;  /* 0xffffffec0b157810 */ /* 0x000fe20007ffe0ff */
[--C-:B------:R-:W-:Y:S01]  /*31f0*/  @!P6 IMAD.IADD R22, R22, 0x1, -R5.reuse ;  /* 0x000000011616e824 */ /* 0x100fe200078e0a05 */
[----:B------:R-:W-:Y:S01]  /*3200*/  IABS R46, R19 ;  /* 0x00000013002e7213 */ /* 0x000fe20000000000 */
[----:B------:R-:W-:Y:S01]  /*3210*/  @!P4 IMAD.IADD R50, R50, 0x1, -R5 ;  /* 0x000000013232c824 */ /* 0x000fe200078e0a05 */
[C---:B------:R-:W-:Y:S01]  /*3220*/  ISETP.GT.U32.AND P3, PT, R5.reuse, R18, PT ;  /* 0x000000120500720c */ /* 0x040fe20003f64070 */
[C---:B------:R-:W-:Y:S01]  /*3230*/  IMAD R48, R5.reuse, R3, R48 ;  /* 0x0000000305307224 */ /* 0x040fe200078e0230 */
[----:B------:R-:W-:Y:S01]  /*3240*/  ISETP.GT.U32.AND P6, PT, R5, R22, PT ;  /* 0x000000160500720c */ /* 0x000fe20003fc4070 */
[----:B------:R-:W-:-:S03]  /*3250*/  IMAD.HI.U32 R3, R2, R228, RZ ;  /* 0x000000e402037227 */ /* 0x000fc600078e00ff */
[----:B------:R-:W-:Y:S01]  /*3260*/  ISETP.GT.U32.AND P4, PT, R5, R48, PT ;  /* 0x000000300500720c */ /* 0x000fe20003f84070 */
[----:B------:R-:W-:Y:S01]  /*3270*/  @!P2 IMAD.MOV R50, RZ, RZ, -R50 ;  /* 0x000000ffff32a224 */ /* 0x000fe200078e0a32 */
[----:B------:R-:W-:Y:S01]  /*3280*/  ISETP.GE.AND P2, PT, R13, RZ, PT ;  /* 0x000000ff0d00720c */ /* 0x000fe20003f46270 */
[----:B------:R-:W-:Y:S01]  /*3290*/  IMAD.HI.U32 R9, R2, R46, RZ ;  /* 0x0000002e02097227 */ /* 0x000fe200078e00ff */
[----:B------:R-:W-:-:S03]  /*32a0*/  LOP3.LUT R13, R7, 0x34, RZ, 0xfc, !PT ;  /* 0x00000034070d7812 */ /* 0x000fc600078efcff */
[----:B------:R-:W-:Y:S01]  /*32b0*/  IMAD.MOV R3, RZ, RZ, -R3 ;  /* 0x000000ffff037224 */ /* 0x000fe200078e0a03 */
[----:B------:R-:W-:Y:S01]  /*32c0*/  IABS R28, R13 ;  /* 0x0000000d001c7213 */ /* 0x000fe20000000000 */
[----:B------:R-:W-:Y:S02]  /*32d0*/  IMAD.MOV R9, RZ, RZ, -R9 ;  /* 0x000000ffff097224 */ /* 0x000fe400078e0a09 */
[----:B------:R-:W-:Y:S01]  /*32e0*/  IMAD R228, R5, R3, R228 ;  /* 0x0000000305e47224 */ /* 0x000fe200078e02e4 */
[----:B------:R-:W-:Y:S01]  /*32f0*/  IADD3 R3, R11, -0x18, RZ ;  /* 0xffffffe80b037810 */ /* 0x000fe20007ffe0ff */
[--C-:B------:R-:W-:Y:S01]  /*3300*/  @!P3 IMAD.IADD R18, R18, 0x1, -R5.reuse ;  /* 0x000000011212b824 */ /* 0x100fe200078e0a05 */
[----:B------:R-:W-:Y:S01]  /*3310*/  ISETP.GE.AND P3, PT, R15, RZ, PT ;  /* 0x000000ff0f00720c */ /* 0x000fe20003f66270 */
[----:B------:R-:W-:Y:S01]  /*3320*/  IMAD R46, R5, R9, R46 ;  /* 0x00000009052e7224 */ /* 0x000fe200078e022e */
[----:B------:R-:W-:Y:S01]  /*3330*/  LOP3.LUT R15, R7, 0x36, RZ, 0xfc, !PT ;  /* 0x00000036070f7812 */ /* 0x000fe200078efcff */
[--C-:B------:R-:W-:Y:S01]  /*3340*/  @!P6 IMAD.IADD R22, R22, 0x1, -R5.reuse ;  /* 0x000000011616e824 */ /* 0x100fe200078e0a05 */
[C---:B------:R-:W-:Y:S01]  /*3350*/  ISETP.GT.U32.AND P6, PT, R5.reuse, R228, PT ;  /* 0x000000e40500720c */ /* 0x040fe20003fc4070 */
[----:B------:R-:W-:Y:S01]  /*3360*/  @!P2 IMAD.MOV R18, RZ, RZ, -R18 ;  /* 0x000000ffff12a224 */ /* 0x000fe200078e0a12 */
[----:B------:R-:W-:Y:S01]  /*3370*/  ISETP.GT.U32.AND P2, PT, R5, R46, PT ;  /* 0x0000002e0500720c */ /* 0x000fe20003f44070 */
[----:B------:R-:W-:Y:S01]  /*3380*/  @!P0 IMAD.MOV R26, RZ, RZ, -R26 ;  /* 0x000000ffff1a8224 */ /* 0x000fe200078e0a1a */
[----:B------:R-:W-:Y:S01]  /*3390*/  ISETP.GE.U32.AND P0, PT, R21, 0x7fffffad, PT ;  /* 0x7fffffad1500780c */ /* 0x000fe20003f06070 */
[----:B------:R-:W-:Y:S01]  /*33a0*/  @!P4 IMAD.IADD R48, R48, 0x1, -R5 ;  /* 0x000000013030c824 */ /* 0x000fe200078e0a05 */
[----:B------:R-:W-:Y:S01]  /*33b0*/  LOP3.LUT R21, R7, 0x32, RZ, 0xfc, !PT ;  /* 0x0000003207157812 */ /* 0x000fe200078efcff */
[----:B------:R-:W-:Y:S01]  /*33c0*/  IMAD.HI.U32 R9, R2, R28, RZ ;  /* 0x0000001c02097227 */ /* 0x000fe200078e00ff */
[----:B------:R-:W-:-:S02]  /*33d0*/  IABS R42, R15 ;  /* 0x0000000f002a7213 */ /* 0x000fc40000000000 */
[----:B------:R-:W-:Y:S01]  /*33e0*/  ISETP.GT.U32.AND P4, PT, R5, R48, PT ;  /* 0x000000300500720c */ /* 0x000fe20003f84070 */
[----:B------:R-:W-:Y:S01]  /*33f0*/  @!P3 IMAD.MOV R22, RZ, RZ, -R22 ;  /* 0x000000ffff16b224 */ /* 0x000fe200078e0a16 */
[----:B------:R-:W-:Y:S01]  /*3400*/  IABS R44, R21 ;  /* 0x00000015002c7213 */ /* 0x000fe20000000000 */
[--C-:B------:R-:W-:Y:S01]  /*3410*/  @!P6 IMAD.IADD R228, R228, 0x1, -R5.reuse ;  /* 0x00000001e4e4e824 */ /* 0x100fe200078e0a05 */
[----:B------:R-:W-:Y:S01]  /*3420*/  ISETP.GE.U32.AND P3, PT, R3, 0x7fffffa9, PT ;  /* 0x7fffffa90300780c */ /* 0x000fe20003f66070 */
[----:B------:R-:W-:Y:S01]  /*3430*/  @!P2 IMAD.IADD R46, R46, 0x1, -R5 ;  /* 0x000000012e2ea824 */ /* 0x000fe200078e0a05 */
[----:B------:R-:W-:Y:S01]  /*3440*/  ISETP.GE.AND P6, PT, R20, RZ, PT ;  /* 0x000000ff1400720c */ /* 0x000fe20003fc6270 */
[----:B------:R-:W-:Y:S01]  /*3450*/  IMAD.HI.U32 R3, R2, R44, RZ ;  /* 0x0000002c02037227 */ /* 0x000fe200078e00ff */
[C---:B------:R-:W-:Y:S01]  /*3460*/  ISETP.GT.U32.AND P2, PT, R5.reuse, R228, PT ;  /* 0x000000e40500720c */ /* 0x040fe20003f44070 */
[----:B------:R2:W-:Y:S01]  /*3470*/  LDGSTS.E [R188+0x2600], [R126.64], !P0 ;  /* 0x026000007ebc7fae */ /* 0x0005e2000c121844 */
[----:B------:R-:W-:Y:S01]  /*3480*/  ISETP.GT.U32.AND P1, PT, R5, R46, PT ;  /* 0x0000002e0500720c */ /* 0x000fe20003f24070 */
[----:B------:R-:W-:-:S02]  /*3490*/  IMAD.MOV R3, RZ, RZ, -R3 ;  /* 0x000000ffff037224 */ /* 0x000fc400078e0a03 */
[----:B------:R-:W-:Y:S01]  /*34a0*/  @!P4 IMAD.IADD R48, R48, 0x1, -R5 ;  /* 0x000000013030c824 */ /* 0x000fe200078e0a05 */
[----:B------:R-:W-:Y:S01]  /*34b0*/  ISETP.GE.AND P4, PT, R17, RZ, PT ;  /* 0x000000ff1100720c */ /* 0x000fe20003f86270 */
[----:B------:R-:W-:Y:S01]  /*34c0*/  IMAD R44, R5, R3, R44 ;  /* 0x00000003052c7224 */ /* 0x000fe200078e022c */
[----:B------:R-:W-:Y:S01]  /*34d0*/  LOP3.LUT R17, R7, 0x38, RZ, 0xfc, !PT ;  /* 0x0000003807117812 */ /* 0x000fe200078efcff */
[----:B------:R-:W-:Y:S01]  /*34e0*/  IMAD.MOV R9, RZ, RZ, -R9 ;  /* 0x000000ffff097224 */ /* 0x000fe200078e0a09 */
[----:B------:R3:W-:Y:S01]  /*34f0*/  LDGSTS.E [R188+0x2e00], [R120.64], !P3 ;  /* 0x02e0000078bc7fae */ /* 0x0007e2000d921844 */
[----:B------:R-:W-:Y:S01]  /*3500*/  IMAD.HI.U32 R3, R2, R42, RZ ;  /* 0x0000002a02037227 */ /* 0x000fe200078e00ff */
[----:B------:R-:W-:-:S03]  /*3510*/  IABS R20, R17 ;  /* 0x0000001100147213 */ /* 0x000fc60000000000 */
[--C-:B------:R-:W-:Y:S01]  /*3520*/  @!P2 IMAD.IADD R228, R228, 0x1, -R5.reuse ;  /* 0x00000001e4e4a824 */ /* 0x100fe200078e0a05 */
[C---:B------:R-:W-:Y:S01]  /*3530*/  ISETP.GT.U32.AND P2, PT, R5.reuse, R44, PT ;  /* 0x0000002c0500720c */ /* 0x040fe20003f44070 */
[----:B------:R-:W-:Y:S01]  /*3540*/  IMAD R28, R5, R9, R28 ;  /* 0x00000009051c7224 */ /* 0x000fe200078e021c */
[----:B------:R-:W-:Y:S01]  /*3550*/  IADD3 R9, R11, -0x1c, RZ ;  /* 0xffffffe40b097810 */ /* 0x000fe20007ffe0ff */
[----:B------:R-:W-:Y:S01]  /*3560*/  @!P4 IMAD.MOV R48, RZ, RZ, -R48 ;  /* 0x000000ffff30c224 */ /* 0x000fe200078e0a30 */
[----:B------:R-:W-:Y:S01]  /*3570*/  ISETP.GE.AND P4, PT, R19, RZ, PT ;  /* 0x000000ff1300720c */ /* 0x000fe20003f86270 */
[----:B------:R-:W-:Y:S01]  /*3580*/  @!P1 IMAD.IADD R46, R46, 0x1, -R5 ;  /* 0x000000012e2e9824 */ /* 0x000fe200078e0a05 */
[----:B------:R-:W-:Y:S01]  /*3590*/  ISETP.GT.U32.AND P1, PT, R5, R28, PT ;  /* 0x0000001c0500720c */ /* 0x000fe20003f24070 */
[----:B------:R-:W-:Y:S01]  /*35a0*/  IMAD.MOV R3, RZ, RZ, -R3 ;  /* 0x000000ffff037224 */ /* 0x000fe200078e0a03 */
[----:B------:R-:W-:Y:S01]  /*35b0*/  LOP3.LUT R19, R7, 0x3c, RZ, 0xfc, !PT ;  /* 0x0000003c07137812 */ /* 0x000fe200078efcff */
[----:B------:R-:W-:Y:S01]  /*35c0*/  @!P6 IMAD.MOV R228, RZ, RZ, -R228 ;  /* 0x000000ffffe4e224 */ /* 0x000fe200078e0ae4 */
[----:B------:R-:W-:Y:S01]  /*35d0*/  ISETP.GE.U32.AND P6, PT, R9, 0x7fffffa5, PT ;  /* 0x7fffffa50900780c */ /* 0x000fe20003fc6070 */
[----:B------:R-:W-:Y:S01]  /*35e0*/  IMAD R42, R5, R3, R42 ;  /* 0x00000003052a7224 */ /* 0x000fe200078e022a */
[----:B------:R-:W-:Y:S01]  /*35f0*/  IABS R23, R19 ;  /* 0x0000001300177213 */ /* 0x000fe20000000000 */
[----:B------:R-:W-:-:S02]  /*3600*/  @!P2 IMAD.IADD R44, R44, 0x1, -R5 ;  /* 0x000000012c2ca824 */ /* 0x000fc400078e0a05 */
[----:B------:R-:W-:Y:S01]  /*3610*/  IMAD.HI.U32 R3, R2, R20, RZ ;  /* 0x0000001402037227 */ /* 0x000fe200078e00ff */
[C---:B------:R-:W-:Y:S02]  /*3620*/  ISETP.GT.U32.AND P2, PT, R5.reuse, R42, PT ;  /* 0x0000002a0500720c */ /* 0x040fe40003f44070 */
[----:B------:R-:W-:Y:S01]  /*3630*/  ISETP.GT.U32.AND P5, PT, R5, R44, PT ;  /* 0x0000002c0500720c */ /* 0x000fe20003fa4070 */
[----:B------:R-:W-:Y:S01]  /*3640*/  @!P4 IMAD.MOV R46, RZ, RZ, -R46 ;  /* 0x000000ffff2ec224 */ /* 0x000fe200078e0a2e */
[----:B------:R-:W-:Y:S01]  /*3650*/  ISETP.GE.AND P4, PT, R21, RZ, PT ;  /* 0x000000ff1500720c */ /* 0x000fe20003f86270 */
[----:B------:R-:W-:Y:S01]  /*3660*/  IMAD.MOV R3, RZ, RZ, -R3 ;  /* 0x000000ffff037224 */ /* 0x000fe200078e0a03 */
[C---:B------:R-:W-:Y:S01]  /*3670*/  LOP3.LUT R21, R7.reuse, 0x3a, RZ, 0xfc, !PT ;  /* 0x0000003a07157812 */ /* 0x040fe200078efcff */
[--C-:B------:R-:W-:Y:S01]  /*3680*/  @!P1 IMAD.IADD R28, R28, 0x1, -R5.reuse ;  /* 0x000000011c1c9824 */ /* 0x100fe200078e0a05 */
[----:B------:R-:W-:Y:S01]  /*3690*/  LOP3.LUT R7, R7, 0x3e, RZ, 0xfc, !PT ;  /* 0x0000003e07077812 */ /* 0x000fe200078efcff */
[C---:B------:R-:W-:Y:S01]  /*36a0*/  IMAD R20, R5.reuse, R3, R20 ;  /* 0x0000000305147224 */ /* 0x040fe200078e0214 */
[----:B------:R-:W-:Y:S01]  /*36b0*/  IABS R24, R21 ;  /* 0x0000001500187213 */ /* 0x000fe20000000000 */
[----:B------:R-:W-:Y:S01]  /*36c0*/  IMAD.HI.U32 R9, R2, R23, RZ ;  /* 0x0000001702097227 */ /* 0x000fe200078e00ff */
[C---:B------:R-:W-:Y:S01]  /*36d0*/  ISETP.GT.U32.AND P1, PT, R5.reuse, R28, PT ;  /* 0x0000001c0500720c */ /* 0x040fe20003f24070 */
[----:B------:R1:W-:Y:S01]  /*36e0*/  LDGSTS.E [R188+0x3600], [R112.64], !P6 ;  /* 0x0360000070bc7fae */ /* 0x0003e2000f121844 */
[----:B------:R-:W-:Y:S01]  /*36f0*/  IABS R230, R7 ;  /* 0x0000000700e67213 */ /* 0x000fe20000000000 */
[----:B------:R-:W-:Y:S01]  /*3700*/  @!P5 IMAD.IADD R44, R44, 0x1, -R5 ;  /* 0x000000012c2cd824 */ /* 0x000fe200078e0a05 */
[----:B------:R-:W-:Y:S01]  /*3710*/  ISETP.GT.U32.AND P5, PT, R5, R20, PT ;  /* 0x000000140500720c */ /* 0x000fe20003fa4070 */
[----:B------:R-:W-:-:S04]  /*3720*/  IMAD.HI.U32 R3, R2, R24, RZ ;  /* 0x0000001802037227 */ /* 0x000fc800078e00ff */
[----:B------:R-:W-:Y:S02]  /*3730*/  @!P2 IMAD.IADD R42, R42, 0x1, -R5 ;  /* 0x000000012a2aa824 */ /* 0x000fe400078e0a05 */
[----:B------:R-:W-:Y:S02]  /*3740*/  IMAD.MOV R3, RZ, RZ, -R3 ;  /* 0x000000ffff037224 */ /* 0x000fe400078e0a03 */
[--C-:B------:R-:W-:Y:S01]  /*3750*/  @!P1 IMAD.IADD R28, R28, 0x1, -R5.reuse ;  /* 0x000000011c1c9824 */ /* 0x100fe200078e0a05 */
[C---:B------:R-:W-:Y:S01]  /*3760*/  ISETP.GT.U32.AND P2, PT, R5.reuse, R42, PT ;  /* 0x0000002a0500720c */ /* 0x040fe20003f44070 */
[----:B------:R-:W-:Y:S01]  /*3770*/  IMAD R24, R5, R3, R24 ;  /* 0x0000000305187224 */ /* 0x000fe200078e0218 */
[----:B------:R-:W-:Y:S01]  /*3780*/  ISETP.GE.AND P1, PT, R13, RZ, PT ;  /* 0x000000ff0d00720c */ /* 0x000fe20003f26270 */
[----:B------:R-:W-:Y:S01]  /*3790*/  @!P5 IMAD.IADD R20, R20, 0x1, -R5 ;  /* 0x000000011414d824 */ /* 0x000fe200078e0a05 */
[----:B------:R-:W-:Y:S01]  /*37a0*/  IADD3 R3, R11, -0x20, RZ ;  /* 0xffffffe00b037810 */ /* 0x000fe20007ffe0ff */
[----:B------:R-:W-:Y:S01]  /*37b0*/  IMAD.HI.U32 R2, R2, R230, RZ ;  /* 0x000000e602027227 */ /* 0x000fe200078e00ff */
[----:B------:R-:W-:-:S02]  /*37c0*/  ISETP.GT.U32.AND P5, PT, R5, R24, PT ;  /* 0x000000180500720c */ /* 0x000fc40003fa4070 */
[C---:B------:R-:W-:Y:S01]  /*37d0*/  ISETP.GT.U32.AND P0, PT, R5.reuse, R20, PT ;  /* 0x000000140500720c */ /* 0x040fe20003f04070 */
[----:B------:R-:W-:Y:S02]  /*37e0*/  IMAD.MOV R72, RZ, RZ, -R9 ;  /* 0x000000ffff487224 */ /* 0x000fe400078e0a09 */
[----:B------:R-:W-:Y:S02]  /*37f0*/  IMAD.MOV R9, RZ, RZ, -R2 ;  /* 0x000000ffff097224 */ /* 0x000fe400078e0a02 */
[----:B------:R-:W-:Y:S02]  /*3800*/  IMAD R2, R5, R72, R23 ;  /* 0x0000004805027224 */ /* 0x000fe400078e0217 */
[--C-:B------:R-:W-:Y:S01]  /*3810*/  @!P2 IMAD.IADD R42, R42, 0x1, -R5.reuse ;  /* 0x000000012a2aa824 */ /* 0x100fe200078e0a05 */
[----:B------:R-:W-:Y:S01]  /*3820*/  ISETP.GE.AND P2, PT, R15, RZ, PT ;  /* 0x000000ff0f00720c */ /* 0x000fe20003f46270 */
[C---:B------:R-:W-:Y:S02]  /*3830*/  IMAD R230, R5.reuse, R9, R230 ;  /* 0x0000000905e67224 */ /* 0x040fe400078e02e6 */
[----:B------:R-:W-:Y:S01]  /*3840*/  @!P4 IMAD.MOV R44, RZ, RZ, -R44 ;  /* 0x000000ffff2cc224 */ /* 0x000fe200078e0a2c */
[C---:B------:R-:W-:Y:S01]  /*3850*/  ISETP.GT.U32.AND P4, PT, R5.reuse, R2, PT ;  /* 0x000000020500720c */ /* 0x040fe20003f84070 */
[----:B------:R-:W-:Y:S01]  /*3860*/  @!P1 IMAD.MOV R28, RZ, RZ, -R28 ;  /* 0x000000ffff1c9224 */ /* 0x000fe200078e0a1c */
[----:B------:R-:W-:Y:S01]  /*3870*/  ISETP.GT.U32.AND P1, PT, R5, R230, PT ;  /* 0x000000e60500720c */ /* 0x000fe20003f24070 */
[----:B------:R-:W-:-:S02]  /*3880*/  @!P5 IMAD.IADD R24, R24, 0x1, -R5 ;  /* 0x000000011818d824 */ /* 0x000fc400078e0a05 */
[----:B------:R-:W-:Y:S01]  /*3890*/  @!P0 IMAD.IADD R20, R20, 0x1, -R5 ;  /* 0x0000000114148824 */ /* 0x000fe200078e0a05 */
[----:B------:R-:W-:Y:S01]  /*38a0*/  ISETP.GE.AND P0, PT, R17, RZ, PT ;  /* 0x000000ff1100720c */ /* 0x000fe20003f06270 */
[----:B----4-:R-:W-:Y:S01]  /*38b0*/  IMAD.WIDE R148, R238, 0x4, R148 ;  /* 0x00000004ee947825 */ /* 0x010fe200078e0294 */
[----:B------:R-:W-:-:S03]  /*38c0*/  ISETP.GT.U32.AND P5, PT, R5, R24, PT ;  /* 0x000000180500720c */ /* 0x000fc60003fa4070 */
[----:B------:R-:W-:Y:S01]  /*38d0*/  @!P2 IMAD.MOV R42, RZ, RZ, -R42 ;  /* 0x000000ffff2aa224 */ /* 0x000fe200078e0a2a */
[----:B------:R-:W-:Y:S01]  /*38e0*/  ISETP.GE.U32.AND P2, PT, R3, 0x7fffffa1, PT ;  /* 0x7fffffa10300780c */ /* 0x000fe20003f46070 */
[--C-:B------:R-:W-:Y:S01]  /*38f0*/  @!P4 IMAD.IADD R2, R2, 0x1, -R5.reuse ;  /* 0x000000010202c824 */ /* 0x100fe200078e0a05 */
[----:B------:R-:W-:Y:S01]  /*3900*/  IADD3 R3, R11, -0x24, RZ ;  /* 0xffffffdc0b037810 */ /* 0x000fe20007ffe0ff */
[----:B------:R-:W-:Y:S01]  /*3910*/  @!P1 IMAD.IADD R230, R230, 0x1, -R5 ;  /* 0x00000001e6e69824 */ /* 0x000fe200078e0a05 */
[----:B------:R-:W-:Y:S01]  /*3920*/  ISETP.GE.AND P4, PT, R21, RZ, PT ;  /* 0x000000ff1500720c */ /* 0x000fe20003f86270 */
[----:B------:R-:W-:Y:S01]  /*3930*/  IMAD.WIDE R150, R238, 0x4, R150 ;  /* 0x00000004ee967825 */ /* 0x000fe200078e0296 */
[----:B------:R-:W-:Y:S02]  /*3940*/  ISETP.GT.U32.AND P1, PT, R5, R2, PT ;  /* 0x000000020500720c */ /* 0x000fe40003f24070 */
[----:B------:R-:W-:Y:S01]  /*3950*/  ISETP.GE.U32.AND P3, PT, R3, 0x7fffff9d, PT ;  /* 0x7fffff9d0300780c */ /* 0x000fe20003f66070 */
[----:B------:R-:W-:Y:S01]  /*3960*/  @!P5 IMAD.IADD R24, R24, 0x1, -R5 ;  /* 0x000000011818d824 */ /* 0x000fe200078e0a05 */
[----:B------:R-:W-:Y:S01]  /*3970*/  IADD3 R3, R11, -0x28, RZ ;  /* 0xffffffd80b037810 */ /* 0x000fe20007ffe0ff */
[----:B------:R-:W-:Y:S01]  /*3980*/  @!P0 IMAD.MOV R20, RZ, RZ, -R20 ;  /* 0x000000ffff148224 */ /* 0x000fe200078e0a14 */
[----:B------:R-:W-:Y:S01]  /*3990*/  ISETP.GT.U32.AND P6, PT, R5, R230, PT ;  /* 0x000000e60500720c */ /* 0x000fe20003fc4070 */
[----:B------:R4:W-:Y:S01]  /*39a0*/  LDGSTS.E [R188+0x3e00], [R118.64], !P2 ;  /* 0x03e0000076bc7fae */ /* 0x0009e2000d121844 */
[----:B------:R-:W-:Y:S01]  /*39b0*/  ISETP.GE.AND P5, PT, R19, RZ, PT ;  /* 0x000000ff1300720c */ /* 0x000fe20003fa6270 */
[----:B-----5:R-:W-:Y:S01]  /*39c0*/  IMAD.WIDE R144, R238, 0x4, R144 ;  /* 0x00000004ee907825 */ /* 0x020fe200078e0290 */
[----:B------:R-:W-:-:S02]  /*39d0*/  ISETP.GE.U32.AND P2, PT, R3, 0x7fffff99, PT ;  /* 0x7fffff990300780c */ /* 0x000fc40003f46070 */
[----:B------:R-:W-:Y:S01]  /*39e0*/  IADD3 R3, R11, -0x2c, RZ ;  /* 0xffffffd40b037810 */ /* 0x000fe20007ffe0ff */
[----:B------:R-:W-:Y:S01]  /*39f0*/  @!P4 IMAD.MOV R24, RZ, RZ, -R24 ;  /* 0x000000ffff18c224 */ /* 0x000fe200078e0a18 */
[----:B------:R-:W-:Y:S01]  /*3a00*/  ISETP.GE.AND P0, PT, R7, RZ, PT ;  /* 0x000000ff0700720c */ /* 0x000fe20003f06270 */
[--C-:B------:R-:W-:Y:S01]  /*3a10*/  @!P1 IMAD.IADD R2, R2, 0x1, -R5.reuse ;  /* 0x0000000102029824 */ /* 0x100fe200078e0a05 */
[----:B------:R-:W-:Y:S01]  /*3a20*/  ISETP.GE.U32.AND P4, PT, R3, 0x7fffff95, PT ;  /* 0x7fffff950300780c */ /* 0x000fe20003f86070 */
[----:B------:R5:W-:Y:S01]  /*3a30*/  LDGSTS.E [R188+0x4600], [R116.64], !P3 ;  /* 0x0460000074bc7fae */ /* 0x000be2000d921844 */
[C---:B------:R-:W-:Y:S01]  /*3a40*/  IADD3 R3, R11.reuse, -0x34, RZ ;  /* 0xffffffcc0b037810 */ /* 0x040fe20007ffe0ff */
[----:B------:R-:W-:Y:S01]  /*3a50*/  @!P6 IMAD.IADD R230, R230, 0x1, -R5 ;  /* 0x00000001e6e6e824 */ /* 0x000fe200078e0a05 */
[----:B------:R-:W-:Y:S01]  /*3a60*/  IADD3 R7, R11, -0x30, RZ ;  /* 0xffffffd00b077810 */ /* 0x000fe20007ffe0ff */
[----:B------:R-:W-:Y:S01]  /*3a70*/  @!P5 IMAD.MOV R2, RZ, RZ, -R2 ;  /* 0x000000ffff02d224 */ /* 0x000fe200078e0a02 */
[----:B------:R-:W-:Y:S01]  /*3a80*/  ISETP.GE.U32.AND P6, PT, R3, 0x7fffff8d, PT ;  /* 0x7fffff8d0300780c */ /* 0x000fe20003fc6070 */
[----:B------:R1:W-:Y:S01]  /*3a90*/  LDGSTS.E [R188+0x4e00], [R114.64], !P2 ;  /* 0x04e0000072bc7fae */ /* 0x0003e2000d121844 */
[----:B------:R-:W-:Y:S01]  /*3aa0*/  ISETP.NE.AND P5, PT, RZ, c[0x0][0x17c], PT ;  /* 0x00005f00ff007a0c */ /* 0x000fe20003fa5270 */
[----:B------:R-:W-:Y:S01]  /*3ab0*/  IMAD.WIDE R146, R238, 0x4, R146 ;  /* 0x00000004ee927825 */ /* 0x000fe200078e0292 */
[----:B------:R-:W-:-:S02]  /*3ac0*/  LOP3.LUT R3, RZ, c[0x0][0x17c], RZ, 0x33, !PT ;  /* 0x00005f00ff037a12 */ /* 0x000fc400078e33ff */
[----:B------:R-:W-:Y:S01]  /*3ad0*/  ISETP.GE.U32.AND P1, PT, R7, 0x7fffff91, PT ;  /* 0x7fffff910700780c */ /* 0x000fe20003f26070 */
[----:B------:R-:W-:Y:S01]  /*3ae0*/  @!P0 IMAD.MOV R230, RZ, RZ, -R230 ;  /* 0x000000ffffe68224 */ /* 0x000fe200078e0ae6 */
[----:B------:R-:W-:Y:S01]  /*3af0*/  IADD3 R5, R11, -0x38, RZ ;  /* 0xffffffc80b057810 */ /* 0x000fe20007ffe0ff */
[----:B------:R1:W-:Y:S01]  /*3b00*/  LDGSTS.E [R188+0x5600], [R110.64], !P4 ;  /* 0x056000006ebc7fae */ /* 0x0003e2000e121844 */
[C---:B------:R-:W-:Y:S01]  /*3b10*/  SEL R29, R3.reuse, R2, !P5 ;  /* 0x00000002031d7207 */ /* 0x040fe20006800000 */
[----:B------:R-:W-:Y:S01]  /*3b20*/  IMAD.SHL.U32 R2, R232, 0x4, RZ ;  /* 0x00000004e8027824 */ /* 0x000fe200078e00ff */
[C---:B------:R-:W-:Y:S01]  /*3b30*/  SEL R7, R3.reuse, R68, !P5 ;  /* 0x0000004403077207 */ /* 0x040fe20006800000 */
[----:B------:R-:W-:Y:S01]  /*3b40*/  IMAD.WIDE R140, R238, 0x4, R140 ;  /* 0x00000004ee8c7825 */ /* 0x000fe200078e028c */
[----:B------:R-:W-:Y:S02]  /*3b50*/  SEL R4, R3, R4, !P5 ;  /* 0x0000000403047207 */ /* 0x000fe40006800000 */
[----:B------:R-:W-:Y:S01]  /*3b60*/  ISETP.GE.U32.AND P0, PT, R5, 0x7fffff89, PT ;  /* 0x7fffff890500780c */ /* 0x000fe20003f06070 */
[----:B------:R-:W-:Y:S01]  /*3b70*/  IMAD R7, R7, c[0x0][0x190], RZ ;  /* 0x0000640007077a24 */ /* 0x000fe200078e02ff */
[C---:B------:R-:W-:Y:S01]  /*3b80*/  SEL R5, R3.reuse, R70, !P5 ;  /* 0x0000004603057207 */ /* 0x040fe20006800000 */
[----:B------:R-:W-:Y:S01]  /*3b90*/  IMAD R4, R4, c[0x0][0x190], RZ ;  /* 0x0000640004047a24 */ /* 0x000fe200078e02ff */
[C---:B------:R-:W-:Y:S01]  /*3ba0*/  SEL R6, R3.reuse, R6, !P5 ;  /* 0x0000000603067207 */ /* 0x040fe20006800000 */
[----:B------:R1:W-:Y:S01]  /*3bb0*/  LDGSTS.E [R188+0x5e00], [R32.64], !P1 ;  /* 0x05e0000020bc7fae */ /* 0x0003e2000c921844 */
[----:B------:R-:W-:Y:S01]  /*3bc0*/  SEL R30, R3, R30, !P5 ;  /* 0x0000001e031e7207 */ /* 0x000fe20006800000 */
[----:B------:R-:W-:Y:S01]  /*3bd0*/  IMAD R5, R5, c[0x0][0x190], RZ ;  /* 0x0000640005057a24 */ /* 0x000fe200078e02ff */
[C---:B------:R-:W-:Y:S01]  /*3be0*/  SEL R9, R3.reuse, R66, !P5 ;  /* 0x0000004203097207 */ /* 0x040fe20006800000 */
[----:B------:R-:W-:Y:S01]  /*3bf0*/  IMAD R6, R6, c[0x0][0x190], RZ ;  /* 0x0000640006067a24 */ /* 0x000fe200078e02ff */
[----:B------:R-:W-:Y:S01]  /*3c00*/  SEL R10, R3, R10, !P5 ;  /* 0x0000000a030a7207 */ /* 0x000fe20006800000 */
[----:B------:R-:W-:Y:S01]  /*3c10*/  IMAD R29, R29, c[0x0][0x190], RZ ;  /* 0x000064001d1d7a24 */ /* 0x000fe200078e02ff */
[----:B------:R-:W-:Y:S01]  /*3c20*/  SEL R31, R3, R64, !P5 ;  /* 0x00000040031f7207 */ /* 0x000fe20006800000 */
[----:B------:R-:W-:Y:S01]  /*3c30*/  IMAD R9, R9, c[0x0][0x190], RZ ;  /* 0x0000640009097a24 */ /* 0x000fe200078e02ff */
[C---:B------:R-:W-:Y:S01]  /*3c40*/  SEL R12, R3.reuse, R12, !P5 ;  /* 0x0000000c030c7207 */ /* 0x040fe20006800000 */
[----:B------:R-:W-:Y:S01]  /*3c50*/  IMAD R10, R10, c[0x0][0x190], RZ ;  /* 0x000064000a0a7a24 */ /* 0x000fe200078e02ff */
[C---:B------:R-:W-:Y:S01]  /*3c60*/  SEL R13, R3.reuse, R62, !P5 ;  /* 0x0000003e030d7207 */ /* 0x040fe20006800000 */
[----:B------:R-:W-:Y:S01]  /*3c70*/  IMAD R30, R30, c[0x0][0x190], RZ ;  /* 0x000064001e1e7a24 */ /* 0x000fe200078e02ff */
[C---:B------:R-:W-:Y:S01]  /*3c80*/  SEL R14, R3.reuse, R14, !P5 ;  /* 0x0000000e030e7207 */ /* 0x040fe20006800000 */
[----:B------:R-:W-:Y:S01]  /*3c90*/  IMAD R12, R12, c[0x0][0x190], RZ ;  /* 0x000064000c0c7a24 */ /* 0x000fe200078e02ff */
        /* <DEDUP_REMOVED lines=38> */
[----:B------:R-:W-:Y:S01]  /*3f00*/  SEL R230, R3, R230, !P5 ;  /* 0x000000e603e67207 */ /* 0x000fe20006800000 */
[----:B------:R-:W-:Y:S01]  /*3f10*/  IMAD R20, R20, c[0x0][0x190], RZ ;  /* 0x0000640014147a24 */ /* 0x000fe200078e02ff */
[----:B------:R-:W-:Y:S01]  /*3f20*/  IADD3 R104, P5, R2, c[0x0][0x168], RZ ;  /* 0x00005a0002687a10 */ /* 0x000fe20007fbe0ff */
[----:B------:R-:W-:Y:S01]  /*3f30*/  IMAD R24, R24, c[0x0][0x190], RZ ;  /* 0x0000640018187a24 */ /* 0x000fe200078e02ff */
[----:B------:R-:W-:Y:S01]  /*3f40*/  ISETP.GT.AND P3, PT, R233, 0x3f, PT ;  /* 0x0000003fe900780c */ /* 0x000fe20003f64270 */
[----:B------:R-:W-:Y:S01]  /*3f50*/  IMAD R229, R229, c[0x0][0x190], RZ ;  /* 0x00006400e5e57a24 */ /* 0x000fe200078e02ff */
[----:B------:R-:W-:Y:S01]  /*3f60*/  IADD3 R42, R11, -0x3c, RZ ;  /* 0xffffffc40b2a7810 */ /* 0x000fe20007ffe0ff */
[----:B------:R-:W-:Y:S01]  /*3f70*/  IMAD R230, R230, c[0x0][0x190], RZ ;  /* 0x00006400e6e67a24 */ /* 0x000fe200078e02ff */
[----:B------:R-:W-:Y:S01]  /*3f80*/  LEA.HI.X.SX32 R105, R232, c[0x0][0x16c], 0x2, P5 ;  /* 0x00005b00e8697a11 */ /* 0x000fe200028f16ff */
[----:B------:R1:W-:Y:S01]  /*3f90*/  LDGSTS.E [R188+0x6600], [R34.64], !P6 ;  /* 0x0660000022bc7fae */ /* 0x0003e2000f121844 */
[----:B------:R-:W-:Y:S01]  /*3fa0*/  ISETP.GE.AND P2, PT, R239, c[0x0][0x180], PT ;  /* 0x00006000ef007a0c */ /* 0x000fe20003f46270 */
[C---:B------:R-:W-:Y:S01]  /*3fb0*/  IMAD.WIDE R142, R238.reuse, 0x4, R142 ;  /* 0x00000004ee8e7825 */ /* 0x040fe200078e028e */
[----:B------:R-:W-:Y:S01]  /*3fc0*/  SEL R3, RZ, 0x4, !P3 ;  /* 0x00000004ff037807 */ /* 0x000fe20005800000 */
[----:B------:R1:W-:Y:S01]  /*3fd0*/  LDGSTS.E [R188+0x6e00], [R36.64], !P0 ;  /* 0x06e0000024bc7fae */ /* 0x0003e2000c121844 */
[----:B------:R-:W-:Y:S01]  /*3fe0*/  LEA R44, P5, R7, R104, 0x2 ;  /* 0x00000068072c7211 */ /* 0x000fe200078a10ff */
[----:B------:R-:W-:Y:S01]  /*3ff0*/  IMAD.WIDE R136, R238, 0x4, R136 ;  /* 0x00000004ee887825 */ /* 0x000fe200078e0288 */
[----:B------:R-:W-:-:S02]  /*4000*/  ISETP.GE.U32.AND P4, PT, R42, 0x7fffff85, PT ;  /* 0x7fffff852a00780c */ /* 0x000fc40003f86070 */
[-C--:B------:R-:W-:Y:S01]  /*4010*/  LEA R42, P1, R4, R104.reuse, 0x2 ;  /* 0x00000068042a7211 */ /* 0x080fe200078210ff */
[C---:B------:R-:W-:Y:S01]  /*4020*/  IMAD.WIDE R138, R238.reuse, 0x4, R138 ;  /* 0x00000004ee8a7825 */ /* 0x040fe200078e028a */
[----:B------:R-:W-:Y:S02]  /*4030*/  SEL R3, R3, RZ, !P2 ;  /* 0x000000ff03037207 */ /* 0x000fe40005000000 */
[-C--:B------:R-:W-:Y:S01]  /*4040*/  LEA.HI.X.SX32 R45, R7, R105.reuse, 0x2, P5 ;  /* 0x00000069072d7211 */ /* 0x080fe200028f16ff */
[C---:B------:R-:W-:Y:S01]  /*4050*/  IMAD.WIDE R132, R238.reuse, 0x4, R132 ;  /* 0x00000004ee847825 */ /* 0x040fe200078e0284 */
[----:B------:R-:W-:Y:S02]  /*4060*/  ISETP.GE.U32.AND P2, PT, R43, 0x7fffff80, PT ;  /* 0x7fffff802b00780c */ /* 0x000fe40003f46070 */
[CC--:B------:R-:W-:Y:S01]  /*4070*/  LEA R48, P5, R15.reuse, R104.reuse, 0x2 ;  /* 0x000000680f307211 */ /* 0x0c0fe200078a10ff */
[----:B------:R-:W-:Y:S01]  /*4080*/  IMAD.WIDE R134, R238, 0x4, R134 ;  /* 0x00000004ee867825 */ /* 0x000fe200078e0286 */
[-C--:B------:R-:W-:Y:S01]  /*4090*/  LEA.HI.X.SX32 R43, R4, R105.reuse, 0x2, P1 ;  /* 0x00000069042b7211 */ /* 0x080fe200008f16ff */
[----:B------:R2:W-:Y:S01]  /*40a0*/  LDGSTS.E [R188+0x7600], [R38.64], !P4 ;  /* 0x0760000026bc7fae */ /* 0x0005e2000e121844 */
[----:B------:R-:W-:Y:S01]  /*40b0*/  LEA R46, P1, R12, R104, 0x2 ;  /* 0x000000680c2e7211 */ /* 0x000fe200078210ff */
[----:B------:R-:W-:Y:S01]  /*40c0*/  IMAD.WIDE R128, R238, 0x4, R128 ;  /* 0x00000004ee807825 */ /* 0x000fe200078e0280 */
[----:B------:R-:W-:-:S02]  /*40d0*/  LEA.HI.X.SX32 R49, R15, R105, 0x2, P5 ;  /* 0x000000690f317211 */ /* 0x000fc400028f16ff */
[-C--:B------:R-:W-:Y:S01]  /*40e0*/  LEA R52, P5, R18, R104.reuse, 0x2 ;  /* 0x0000006812347211 */ /* 0x080fe200078a10ff */
[----:B------:R-:W-:Y:S01]  /*40f0*/  IMAD.WIDE R130, R238, 0x4, R130 ;  /* 0x00000004ee827825 */ /* 0x000fe200078e0282 */
[-C--:B------:R-:W-:Y:S02]  /*4100*/  LEA.HI.X.SX32 R47, R12, R105.reuse, 0x2, P1 ;  /* 0x000000690c2f7211 */ /* 0x080fe400008f16ff */
[CC--:B------:R-:W-:Y:S01]  /*4110*/  LEA R50, P1, R17.reuse, R104.reuse, 0x2 ;  /* 0x0000006811327211 */ /* 0x0c0fe200078210ff */
[----:B-1----:R-:W-:Y:S01]  /*4120*/  IMAD.WIDE R124, R238, 0x4, R124 ;  /* 0x00000004ee7c7825 */ /* 0x002fe200078e027c */
[-C--:B------:R-:W-:Y:S02]  /*4130*/  LEA.HI.X.SX32 R53, R18, R105.reuse, 0x2, P5 ;  /* 0x0000006912357211 */ /* 0x080fe400028f16ff */
[----:B------:R-:W-:Y:S01]  /*4140*/  LEA R56, P5, R20, R104, 0x2 ;  /* 0x0000006814387211 */ /* 0x000fe200078a10ff */
[----:B--2---:R-:W-:Y:S01]  /*4150*/  IMAD.WIDE R126, R238, 0x4, R126 ;  /* 0x00000004ee7e7825 */ /* 0x004fe200078e027e */
[----:B------:R-:W-:-:S02]  /*4160*/  LEA.HI.X.SX32 R51, R17, R105, 0x2, P1 ;  /* 0x0000006911337211 */ /* 0x000fc400008f16ff */
[-C--:B------:R-:W-:Y:S01]  /*4170*/  LEA R54, P1, R19, R104.reuse, 0x2 ;  /* 0x0000006813367211 */ /* 0x080fe200078210ff */
[----:B---3--:R-:W-:Y:S01]  /*4180*/  IMAD.WIDE R120, R238, 0x4, R120 ;  /* 0x00000004ee787825 */ /* 0x008fe200078e0278 */
[-C--:B------:R-:W-:Y:S02]  /*4190*/  LEA.HI.X.SX32 R57, R20, R105.reuse, 0x2, P5 ;  /* 0x0000006914397211 */ /* 0x080fe400028f16ff */
[-C--:B------:R-:W-:Y:S01]  /*41a0*/  LEA R60, P5, R9, R104.reuse, 0x2 ;  /* 0x00000068093c7211 */ /* 0x080fe200078a10ff */
[C---:B------:R-:W-:Y:S01]  /*41b0*/  IMAD.WIDE R112, R238.reuse, 0x4, R112 ;  /* 0x00000004ee707825 */ /* 0x040fe200078e0270 */
[-C--:B------:R-:W-:Y:S02]  /*41c0*/  LEA.HI.X.SX32 R55, R19, R105.reuse, 0x2, P1 ;  /* 0x0000006913377211 */ /* 0x080fe400008f16ff */
[----:B------:R-:W-:Y:S01]  /*41d0*/  LEA R58, P1, R5, R104, 0x2 ;  /* 0x00000068053a7211 */ /* 0x000fe200078210ff */
[----:B----4-:R-:W-:Y:S01]  /*41e0*/  IMAD.WIDE R118, R238, 0x4, R118 ;  /* 0x00000004ee767825 */ /* 0x010fe200078e0276 */
[----:B------:R-:W-:-:S02]  /*41f0*/  LEA.HI.X.SX32 R61, R9, R105, 0x2, P5 ;  /* 0x00000069093d7211 */ /* 0x000fc400028f16ff */
[-C--:B------:R-:W-:Y:S01]  /*4200*/  LEA R64, P5, R16, R104.reuse, 0x2 ;  /* 0x0000006810407211 */ /* 0x080fe200078a10ff */
[C---:B-----5:R-:W-:Y:S01]  /*4210*/  IMAD.WIDE R116, R238.reuse, 0x4, R116 ;  /* 0x00000004ee747825 */ /* 0x060fe200078e0274 */
[-C--:B------:R-:W-:Y:S02]  /*4220*/  LEA.HI.X.SX32 R59, R5, R105.reuse, 0x2, P1 ;  /* 0x00000069053b7211 */ /* 0x080fe400008f16ff */
[CC--:B------:R-:W-:Y:S01]  /*4230*/  LEA R62, P1, R13.reuse, R104.reuse, 0x2 ;  /* 0x000000680d3e7211 */ /* 0x0c0fe200078210ff */
[----:B------:R-:W-:Y:S01]  /*4240*/  IMAD.WIDE R114, R238, 0x4, R114 ;  /* 0x00000004ee727825 */ /* 0x000fe200078e0272 */
[-C--:B------:R-:W-:Y:S02]  /*4250*/  LEA.HI.X.SX32 R65, R16, R105.reuse, 0x2, P5 ;  /* 0x0000006910417211 */ /* 0x080fe400028f16ff */
[----:B------:R-:W-:Y:S01]  /*4260*/  LEA R68, P5, R22, R104, 0x2 ;  /* 0x0000006816447211 */ /* 0x000fe200078a10ff */
[----:B------:R-:W-:Y:S01]  /*4270*/  IMAD.WIDE R110, R238, 0x4, R110 ;  /* 0x00000004ee6e7825 */ /* 0x000fe200078e026e */
[----:B------:R-:W-:-:S02]  /*4280*/  LEA.HI.X.SX32 R63, R13, R105, 0x2, P1 ;  /* 0x000000690d3f7211 */ /* 0x000fc400008f16ff */
[CC--:B------:R-:W-:Y:S01]  /*4290*/  LEA R66, P1, R21.reuse, R104.reuse, 0x2 ;  /* 0x0000006815427211 */ /* 0x0c0fe200078210ff */
[----:B------:R-:W-:Y:S01]  /*42a0*/  IMAD.WIDE R32, R238, 0x4, R32 ;  /* 0x00000004ee207825 */ /* 0x000fe200078e0220 */
[-C--:B------:R-:W-:Y:S02]  /*42b0*/  LEA.HI.X.SX32 R69, R22, R105.reuse, 0x2, P5 ;  /* 0x0000006916457211 */ /* 0x080fe400028f16ff */
[-C--:B------:R-:W-:Y:S01]  /*42c0*/  LEA R72, P5, R24, R104.reuse, 0x2 ;  /* 0x0000006818487211 */ /* 0x080fe200078a10ff */
[C---:B------:R-:W-:Y:S01]  /*42d0*/  IMAD.WIDE R34, R238.reuse, 0x4, R34 ;  /* 0x00000004ee227825 */ /* 0x040fe200078e0222 */
[-C--:B------:R-:W-:Y:S02]  /*42e0*/  LEA.HI.X.SX32 R67, R21, R105.reuse, 0x2, P1 ;  /* 0x0000006915437211 */ /* 0x080fe400008f16ff */
[----:B------:R-:W-:Y:S01]  /*42f0*/  LEA R70, P1, R23, R104, 0x2 ;  /* 0x0000006817467211 */ /* 0x000fe200078210ff */
[----:B------:R-:W-:Y:S01]  /*4300*/  IMAD.WIDE R36, R238, 0x4, R36 ;  /* 0x00000004ee247825 */ /* 0x000fe200078e0224 */
[----:B------:R-:W-:-:S02]  /*4310*/  LEA.HI.X.SX32 R73, R24, R105, 0x2, P5 ;  /* 0x0000006918497211 */ /* 0x000fc400028f16ff */
[-C--:B------:R-:W-:Y:S01]  /*4320*/  LEA R76, P5, R10, R104.reuse, 0x2 ;  /* 0x000000680a4c7211 */ /* 0x080fe200078a10ff */
[----:B------:R-:W-:Y:S01]  /*4330*/  IMAD.WIDE R38, R238, 0x4, R38 ;  /* 0x00000004ee267825 */ /* 0x000fe200078e0226 */
[-C--:B------:R-:W-:Y:S02]  /*4340*/  LEA.HI.X.SX32 R71, R23, R105.reuse, 0x2, P1 ;  /* 0x0000006917477211 */ /* 0x080fe400008f16ff */
[-C--:B------:R-:W-:Y:S02]  /*4350*/  LEA R74, P1, R6, R104.reuse, 0x2 ;  /* 0x00000068064a7211 */ /* 0x080fe400078210ff */
[-C--:B------:R-:W-:Y:S02]  /*4360*/  LEA.HI.X.SX32 R77, R10, R105.reuse, 0x2, P5 ;  /* 0x000000690a4d7211 */ /* 0x080fe400028f16ff */
[----:B------:R-:W-:Y:S02]  /*4370*/  LEA R80, P5, R25, R104, 0x2 ;  /* 0x0000006819507211 */ /* 0x000fe400078a10ff */
[----:B------:R-:W-:-:S02]  /*4380*/  LEA.HI.X.SX32 R75, R6, R105, 0x2, P1 ;  /* 0x00000069064b7211 */ /* 0x000fc400008f16ff */
[CC--:B------:R-:W-:Y:S02]  /*4390*/  LEA R78, P1, R14.reuse, R104.reuse, 0x2 ;  /* 0x000000680e4e7211 */ /* 0x0c0fe400078210ff */
[-C--:B------:R-:W-:Y:S02]  /*43a0*/  LEA.HI.X.SX32 R81, R25, R105.reuse, 0x2, P5 ;  /* 0x0000006919517211 */ /* 0x080fe400028f16ff */
[CC--:B------:R-:W-:Y:S02]  /*43b0*/  LEA R84, P5, R27.reuse, R104.reuse, 0x2 ;  /* 0x000000681b547211 */ /* 0x0c0fe400078a10ff */
[-C--:B------:R-:W-:Y:S02]  /*43c0*/  LEA.HI.X.SX32 R79, R14, R105.reuse, 0x2, P1 ;  /* 0x000000690e4f7211 */ /* 0x080fe400008f16ff */
[----:B------:R-:W-:Y:S02]  /*43d0*/  LEA R82, P1, R26, R104, 0x2 ;  /* 0x000000681a527211 */ /* 0x000fe400078210ff */
[----:B------:R-:W-:-:S02]  /*43e0*/  LEA.HI.X.SX32 R85, R27, R105, 0x2, P5 ;  /* 0x000000691b557211 */ /* 0x000fc400028f16ff */
[-C--:B------:R-:W-:Y:S02]  /*43f0*/  LEA R86, P5, R28, R104.reuse, 0x2 ;  /* 0x000000681c567211 */ /* 0x080fe400078a10ff */
[-C--:B------:R-:W-:Y:S02]  /*4400*/  LEA.HI.X.SX32 R83, R26, R105.reuse, 0x2, P1 ;  /* 0x000000691a537211 */ /* 0x080fe400008f16ff */
[----:B------:R-:W-:Y:S01]  /*4410*/  ISETP.NE.U32.AND P1, PT, R3, RZ, PT ;  /* 0x000000ff0300720c */ /* 0x000fe20003f25070 */
[----:B------:R-:W-:Y:S01]  /*4420*/  IMAD.SHL.U32 R3, R239, 0x4, RZ ;  /* 0x00000004ef037824 */ /* 0x000fe200078e00ff */
[----:B------:R-:W-:Y:S02]  /*4430*/  LEA.HI.X.SX32 R87, R28, R105, 0x2, P5 ;  /* 0x000000691c577211 */ /* 0x000fe400028f16ff */
[----:B------:R-:W-:Y:S02]  /*4440*/  LEA R88, P5, R29, R104, 0x2 ;  /* 0x000000681d587211 */ /* 0x000fe400078a10ff */
[----:B------:R-:W-:-:S02]  /*4450*/  LOP3.LUT R3, R3, 0x110, R89, 0x78, !PT ;  /* 0x0000011003037812 */ /* 0x000fc400078e7859 */
[-C--:B------:R-:W-:Y:S02]  /*4460*/  LEA.HI.X.SX32 R89, R29, R105.reuse, 0x2, P5 ;  /* 0x000000691d597211 */ /* 0x080fe400028f16ff */
[CC--:B------:R-:W-:Y:S02]  /*4470*/  LEA R90, P5, R30.reuse, R104.reuse, 0x2 ;  /* 0x000000681e5a7211 */ /* 0x0c0fe400078a10ff */
[----:B------:R-:W-:Y:S02]  /*4480*/  LOP3.LUT R237, R3, 0x20, RZ, 0x3c, !PT ;  /* 0x0000002003ed7812 */ /* 0x000fe400078e3cff */
[----:B------:R-:W-:Y:S02]  /*4490*/  LEA.HI.X.SX32 R91, R30, R105, 0x2, P5 ;  /* 0x000000691e5b7211 */ /* 0x000fe400028f16ff */
[----:B------:R-:W-:Y:S02]  /*44a0*/  LEA R92, P5, R31, R104, 0x2 ;  /* 0x000000681f5c7211 */ /* 0x000fe400078a10ff */
[----:B------:R-:W-:-:S02]  /*44b0*/  LOP3.LUT R236, R3, 0x40, RZ, 0x3c, !PT ;  /* 0x0000004003ec7812 */ /* 0x000fc400078e3cff */
[-C--:B------:R-:W-:Y:S02]  /*44c0*/  LEA.HI.X.SX32 R93, R31, R105.reuse, 0x2, P5 ;  /* 0x000000691f5d7211 */ /* 0x080fe400028f16ff */
[-C--:B------:R-:W-:Y:S02]  /*44d0*/  LEA R94, P5, R189, R104.reuse, 0x2 ;  /* 0x00000068bd5e7211 */ /* 0x080fe400078a10ff */
[----:B------:R-:W-:Y:S02]  /*44e0*/  LOP3.LUT R235, R3, 0x60, RZ, 0x3c, !PT ;  /* 0x0000006003eb7812 */ /* 0x000fe400078e3cff */
[----:B------:R-:W-:Y:S02]  /*44f0*/  LEA.HI.X.SX32 R95, R189, R105, 0x2, P5 ;  /* 0x00000069bd5f7211 */ /* 0x000fe400028f16ff */
[----:B------:R-:W-:-:S04]  /*4500*/  LEA R96, P5, R226, R104, 0x2 ;  /* 0x00000068e2607211 */ /* 0x000fc800078a10ff */
        /* <DEDUP_REMOVED lines=9> */
[----:B------:R-:W-:-:S13]  /*45a0*/  ISETP.GE.U32.AND P5, PT, R234, 0x7fffff81, PT ;  /* 0x7fffff81ea00780c */ /* 0x000fda0003fa6070 */
[----:B------:R1:W-:Y:S04]  /*45b0*/  LDGSTS.E [R188+0x7e00], [R40.64], !P5 ;  /* 0x07e0000028bc7fae */ /* 0x0003e8000e921844 */
[----:B------:R-:W0:Y:S04]  /*45c0*/  LDGDEPBAR ;  /* 0x00000000000079af */ /* 0x000e280000000000 */
[----:B------:R2:W-:Y:S04]  /*45d0*/  LDGSTS.E [R3+0x10000], [R42.64], P1 ;  /* 0x100000002a037fae */ /* 0x0005e80008921844 */
[----:B------:R3:W-:Y:S01]  /*45e0*/  LDGSTS.E [R3+0x10800], [R44.64], P1 ;  /* 0x108000002c037fae */ /* 0x0007e20008921844 */
[----:B-1----:R-:W-:-:S03]  /*45f0*/  IMAD.WIDE R40, R238, 0x4, R40 ;  /* 0x00000004ee287825 */ /* 0x002fc600078e0228 */
[----:B------:R1:W-:Y:S04]  /*4600*/  LDGSTS.E [R3+0x11000], [R46.64], P1 ;  /* 0x110000002e037fae */ /* 0x0003e80008921844 */
        /* <DEDUP_REMOVED lines=29> */
[----:B------:R-:W0:Y:S04]  /*47e0*/  LDGDEPBAR ;  /* 0x00000000000079af */ /* 0x000e280000000000 */
[----:B------:R-:W-:Y:S06]  /*47f0*/  BAR.SYNC.DEFER_BLOCKING 0x0 ;  /* 0x0000000000007b1d */ /* 0x000fec0000010000 */
[----:B------:R-:W-:Y:S01]  /*4800*/  @!PT LDS RZ, [RZ] ;  /* 0x00000000fffff984 */ /* 0x000fe20000000800 */
[----:B------:R-:W-:Y:S01]  /*4810*/  @!PT LDS RZ, [RZ] ;  /* 0x00000000fffff984 */ /* 0x000fe20000000800 */
[----:B------:R-:W-:Y:S01]  /*4820*/  @!PT LDS RZ, [RZ] ;  /* 0x00000000fffff984 */ /* 0x000fe20000000800 */
[----:B------:R1:W-:Y:S02]  /*4830*/  LDGSTS.E [R242+0x8000], [R224.64], !P2 ;  /* 0x08000000e0f27fae */ /* 0x0003e4000d121844 */
[----:B-1----:R-:W-:-:S04]  /*4840*/  IADD3 R224, R11, -0x45, RZ ;  /* 0xffffffbb0be07810 */ /* 0x002fc80007ffe0ff */
[----:B------:R-:W-:Y:S02]  /*4850*/  ISETP.GE.U32.AND P1, PT, R224, 0x7fffff7c, PT ;  /* 0x7fffff7ce000780c */ /* 0x000fe40003f26070 */
[----:B------:R-:W-:-:S04]  /*4860*/  IADD3 R224, R11, -0x49, RZ ;  /* 0xffffffb70be07810 */ /* 0x000fc80007ffe0ff */
[----:B------:R-:W-:-:S07]  /*4870*/  ISETP.GE.U32.AND P0, PT, R224, 0x7fffff78, PT ;  /* 0x7fffff78e000780c */ /* 0x000fce0003f06070 */
[----:B------:R1:W-:Y:S06]  /*4880*/  LDGSTS.E [R242+0x8800], [R108.64], !P1 ;  /* 0x088000006cf27fae */ /* 0x0003ec000c921844 */
[----:B------:R2:W-:Y:S01]  /*4890*/  LDGSTS.E [R242+0x9000], [R106.64], !P0 ;  /* 0x090000006af27fae */ /* 0x0005e2000c121844 */
[C---:B-1----:R-:W-:Y:S02]  /*48a0*/  IADD3 R108, R11.reuse, -0x71, RZ ;  /* 0xffffff8f0b6c7810 */ /* 0x042fe40007ffe0ff */
[C---:B--2---:R-:W-:Y:S02]  /*48b0*/  IADD3 R106, R11.reuse, -0x4d, RZ ;  /* 0xffffffb30b6a7810 */ /* 0x044fe40007ffe0ff */
[----:B------:R-:W-:-:S02]  /*48c0*/  IADD3 R107, R11, -0x75, RZ ;  /* 0xffffff8b0b6b7810 */ /* 0x000fc40007ffe0ff */
[----:B------:R-:W-:Y:S02]  /*48d0*/  ISETP.GE.U32.AND P1, PT, R106, 0x7fffff74, PT ;  /* 0x7fffff746a00780c */ /* 0x000fe40003f26070 */
[----:B------:R-:W-:Y:S02]  /*48e0*/  IADD3 R106, R11, -0x51, RZ ;  /* 0xffffffaf0b6a7810 */ /* 0x000fe40007ffe0ff */
[----:B------:R-:W-:Y:S02]  /*48f0*/  ISETP.GE.U32.AND P2, PT, R107, 0x7fffff4c, PT ;  /* 0x7fffff4c6b00780c */ /* 0x000fe40003f46070 */
[----:B------:R-:W-:Y:S02]  /*4900*/  ISETP.GE.U32.AND P0, PT, R106, 0x7fffff70, PT ;  /* 0x7fffff706a00780c */ /* 0x000fe40003f06070 */
[C---:B------:R-:W-:Y:S02]  /*4910*/  IADD3 R106, R11.reuse, -0x55, RZ ;  /* 0xffffffab0b6a7810 */ /* 0x040fe40007ffe0ff */
[----:B------:R-:W-:-:S03]  /*4920*/  IADD3 R107, R11, -0x42, RZ ;  /* 0xffffffbe0b6b7810 */ /* 0x000fc60007ffe0ff */
[----:B------:R1:W-:Y:S01]  /*4930*/  LDGSTS.E [R242+0x9800], [R222.64], !P1 ;  /* 0x09800000def27fae */ /* 0x0003e2000c921844 */
[----:B------:R-:W-:Y:S02]  /*4940*/  ISETP.GE.U32.AND P1, PT, R106, 0x7fffff6c, PT ;  /* 0x7fffff6c6a00780c */ /* 0x000fe40003f26070 */
[----:B------:R-:W-:Y:S02]  /*4950*/  IADD3 R106, R11, -0x59, RZ ;  /* 0xffffffa70b6a7810 */ /* 0x000fe40007ffe0ff */
[----:B------:R-:W-:Y:S01]  /*4960*/  ISETP.GE.U32.AND P6, PT, R107, 0x7fffff7f, PT ;  /* 0x7fffff7f6b00780c */ /* 0x000fe20003fc6070 */
[----:B------:R1:W-:Y:S01]  /*4970*/  LDGSTS.E [R242+0xa000], [R220.64], !P0 ;  /* 0x0a000000dcf27fae */ /* 0x0003e2000c121844 */
[----:B------:R-:W-:Y:S02]  /*4980*/  ISETP.GE.U32.AND P0, PT, R106, 0x7fffff68, PT ;  /* 0x7fffff686a00780c */ /* 0x000fe40003f06070 */
[C---:B------:R-:W-:Y:S02]  /*4990*/  IADD3 R106, R11.reuse, -0x5d, RZ ;  /* 0xffffffa30b6a7810 */ /* 0x040fe40007ffe0ff */
[----:B------:R-:W-:-:S03]  /*49a0*/  IADD3 R107, R11, -0x4a, RZ ;  /* 0xffffffb60b6b7810 */ /* 0x000fc60007ffe0ff */
[----:B------:R1:W-:Y:S01]  /*49b0*/  LDGSTS.E [R242+0xa800], [R218.64], !P1 ;  /* 0x0a800000daf27fae */ /* 0x0003e2000c921844 */
[----:B------:R-:W-:Y:S02]  /*49c0*/  ISETP.GE.U32.AND P1, PT, R106, 0x7fffff64, PT ;  /* 0x7fffff646a00780c */ /* 0x000fe40003f26070 */
[----:B------:R-:W-:-:S03]  /*49d0*/  IADD3 R106, R11, -0x61, RZ ;  /* 0xffffff9f0b6a7810 */ /* 0x000fc60007ffe0ff */
[----:B------:R1:W-:Y:S01]  /*49e0*/  LDGSTS.E [R242+0xb000], [R216.64], !P0 ;  /* 0x0b000000d8f27fae */ /* 0x0003e2000c121844 */
[----:B------:R-:W-:Y:S02]  /*49f0*/  ISETP.GE.U32.AND P0, PT, R106, 0x7fffff60, PT ;  /* 0x7fffff606a00780c */ /* 0x000fe40003f06070 */
[----:B------:R-:W-:-:S05]  /*4a00*/  IADD3 R106, R11, -0x65, RZ ;  /* 0xffffff9b0b6a7810 */ /* 0x000fca0007ffe0ff */
        /* <DEDUP_REMOVED lines=11> */
[C---:B------:R-:W-:Y:S02]  /*4ac0*/  IADD3 R106, R11.reuse, -0x79, RZ ;  /* 0xffffff870b6a7810 */ /* 0x040fe40007ffe0ff */
[----:B------:R-:W-:Y:S02]  /*4ad0*/  ISETP.GE.U32.AND P5, PT, R108, 0x7fffff44, PT ;  /* 0x7fffff446c00780c */ /* 0x000fe40003fa6070 */
[----:B------:R-:W-:Y:S02]  /*4ae0*/  ISETP.GE.U32.AND P4, PT, R106, 0x7fffff48, PT ;  /* 0x7fffff486a00780c */ /* 0x000fe40003f86070 */
[----:B------:R-:W-:-:S05]  /*4af0*/  IADD3 R106, R11, -0x46, RZ ;  /* 0xffffffba0b6a7810 */ /* 0x000fca0007ffe0ff */
[----:B------:R1:W-:Y:S01]  /*4b00*/  LDGSTS.E [R242+0xd800], [R206.64], !P0 ;  /* 0x0d800000cef27fae */ /* 0x0003e2000c121844 */
[----:B------:R-:W-:Y:S02]  /*4b10*/  ISETP.GE.U32.AND P0, PT, R106, 0x7fffff7b, PT ;  /* 0x7fffff7b6a00780c */ /* 0x000fe40003f06070 */
[----:B------:R-:W-:Y:S01]  /*4b20*/  IADD3 R106, R11, -0x4e, RZ ;  /* 0xffffffb20b6a7810 */ /* 0x000fe20007ffe0ff */
[----:B------:R2:W-:Y:S01]  /*4b30*/  LDGSTS.E [R242+0xe000], [R122.64], !P1 ;  /* 0x0e0000007af27fae */ /* 0x0005e2000c921844 */
[----:B------:R-:W-:Y:S02]  /*4b40*/  ISETP.GE.U32.AND P1, PT, R107, 0x7fffff77, PT ;  /* 0x7fffff776b00780c */ /* 0x000fe40003f26070 */
[C---:B------:R-:W-:Y:S01]  /*4b50*/  IADD3 R107, R11.reuse, -0x52, RZ ;  /* 0xffffffae0b6b7810 */ /* 0x040fe20007ffe0ff */
[----:B------:R1:W-:Y:S01]  /*4b60*/  LDGSTS.E [R242+0xe800], [R202.64], !P2 ;  /* 0x0e800000caf27fae */ /* 0x0003e2000d121844 */
[----:B------:R-:W-:Y:S02]  /*4b70*/  ISETP.GE.U32.AND P2, PT, R106, 0x7fffff73, PT ;  /* 0x7fffff736a00780c */ /* 0x000fe40003f46070 */
[----:B------:R-:W-:Y:S01]  /*4b80*/  IADD3 R106, R11, -0x56, RZ ;  /* 0xffffffaa0b6a7810 */ /* 0x000fe20007ffe0ff */
[----:B------:R1:W-:Y:S01]  /*4b90*/  LDGSTS.E [R242+0xf000], [R204.64], !P4 ;  /* 0x0f000000ccf27fae */ /* 0x0003e2000e121844 */
[----:B------:R-:W-:-:S02]  /*4ba0*/  ISETP.GE.U32.AND P4, PT, R107, 0x7fffff6f, PT ;  /* 0x7fffff6f6b00780c */ /* 0x000fc40003f86070 */
[C---:B------:R-:W-:Y:S01]  /*4bb0*/  IADD3 R107, R11.reuse, -0x5a, RZ ;  /* 0xffffffa60b6b7810 */ /* 0x040fe20007ffe0ff */
[----:B------:R1:W-:Y:S01]  /*4bc0*/  LDGSTS.E [R242+0xf800], [R198.64], !P5 ;  /* 0x0f800000c6f27fae */ /* 0x0003e2000e921844 */
[----:B------:R-:W-:Y:S02]  /*4bd0*/  ISETP.GE.U32.AND P5, PT, R106, 0x7fffff6b, PT ;  /* 0x7fffff6b6a00780c */ /* 0x000fe40003fa6070 */
[----:B------:R-:W-:Y:S01]  /*4be0*/  IADD3 R106, R11, -0x5e, RZ ;  /* 0xffffffa20b6a7810 */ /* 0x000fe20007ffe0ff */
[----:B------:R1:W-:Y:S01]  /*4bf0*/  LDGSTS.E [R241+0x8200], [R200.64], !P6 ;  /* 0x08200000c8f17fae */ /* 0x0003e2000f121844 */
[----:B------:R-:W-:Y:S02]  /*4c00*/  ISETP.GE.U32.AND P6, PT, R107, 0x7fffff67, PT ;  /* 0x7fffff676b00780c */ /* 0x000fe40003fc6070 */
[----:B------:R-:W-:Y:S01]  /*4c10*/  IADD3 R107, R11, -0x62, RZ ;  /* 0xffffff9e0b6b7810 */ /* 0x000fe20007ffe0ff */
[----:B------:R1:W-:Y:S01]  /*4c20*/  LDGSTS.E [R241+0x8a00], [R194.64], !P0 ;  /* 0x08a00000c2f17fae */ /* 0x0003e2000c121844 */
[----:B------:R-:W-:-:S02]  /*4c30*/  ISETP.GE.U32.AND P0, PT, R106, 0x7fffff63, PT ;  /* 0x7fffff636a00780c */ /* 0x000fc40003f06070 */
        /* <DEDUP_REMOVED lines=31> */
[----:B------:R1:W-:Y:S03]  /*4e30*/  LDGSTS.E [R241+0xe200], [R174.64], !P6 ;  /* 0x0e200000aef17fae */ /* 0x0003e6000f121844 */
[----:B------:R-:W-:Y:S01]  /*4e40*/  ISETP.GE.U32.AND P6, PT, R106, 0x7fffff76, PT ;  /* 0x7fffff766a00780c */ /* 0x000fe20003fc6070 */
[----:B------:R1:W-:Y:S01]  /*4e50*/  LDGSTS.E [R241+0xea00], [R168.64], !P0 ;  /* 0x0ea00000a8f17fae */ /* 0x0003e2000c121844 */
[----:B------:R-:W-:-:S02]  /*4e60*/  ISETP.GE.U32.AND P0, PT, R107, 0x7fffff72, PT ;  /* 0x7fffff726b00780c */ /* 0x000fc40003f06070 */
[C---:B------:R-:W-:Y:S01]  /*4e70*/  IADD3 R106, R11.reuse, -0x53, RZ ;  /* 0xffffffad0b6a7810 */ /* 0x040fe20007ffe0ff */
[----:B------:R1:W-:Y:S01]  /*4e80*/  LDGSTS.E [R241+0xf200], [R170.64], !P1 ;  /* 0x0f200000aaf17fae */ /* 0x0003e2000c921844 */
[----:B------:R-:W-:Y:S02]  /*4e90*/  IADD3 R107, R11, -0x57, RZ ;  /* 0xffffffa90b6b7810 */ /* 0x000fe40007ffe0ff */
[----:B------:R-:W-:Y:S01]  /*4ea0*/  ISETP.GE.U32.AND P1, PT, R106, 0x7fffff6e, PT ;  /* 0x7fffff6e6a00780c */ /* 0x000fe20003f26070 */
[----:B------:R1:W-:Y:S01]  /*4eb0*/  LDGSTS.E [R241+0xfa00], [R164.64], !P2 ;  /* 0x0fa00000a4f17fae */ /* 0x0003e2000d121844 */
        /* <DEDUP_REMOVED lines=63> */
[C---:B------:R-:W-:Y:S02]  /*52b0*/  IADD3 R107, R11.reuse, -0x70, RZ ;  /* 0xffffff900b6b7810 */ /* 0x040fe40007ffe0ff */
[----:B------:R-:W-:Y:S01]  /*52c0*/  ISETP.GE.U32.AND P6, PT, R106, 0x7fffff55, PT ;  /* 0x7fffff556a00780c */ /* 0x000fe20003fc6070 */
[----:B------:R1:W-:Y:S01]  /*52d0*/  LDGSTS.E [R188+0xae00], [R120.64], !P0 ;  /* 0x0ae0000078bc7fae */ /* 0x0003e2000c121844 */
[----:B------:R-:W-:-:S02]  /*52e0*/  IADD3 R106, R11, -0x74, RZ ;  /* 0xffffff8c0b6a7810 */ /* 0x000fc40007ffe0ff */
[----:B------:R-:W-:Y:S01]  /*52f0*/  ISETP.GE.U32.AND P0, PT, R107, 0x7fffff51, PT ;  /* 0x7fffff516b00780c */ /* 0x000fe20003f06070 */
[----:B------:R1:W-:Y:S01]  /*5300*/  LDGSTS.E [R188+0xb600], [R112.64], !P1 ;  /* 0x0b60000070bc7fae */ /* 0x0003e2000c921844 */
[----:B------:R-:W-:Y:S02]  /*5310*/  ISETP.GE.U32.AND P1, PT, R106, 0x7fffff4d, PT ;  /* 0x7fffff4d6a00780c */ /* 0x000fe40003f26070 */
[----:B------:R-:W-:Y:S01]  /*5320*/  IADD3 R106, R11, -0x78, RZ ;  /* 0xffffff880b6a7810 */ /* 0x000fe20007ffe0ff */
[----:B------:R1:W-:Y:S01]  /*5330*/  LDGSTS.E [R188+0xbe00], [R118.64], !P2 ;  /* 0x0be0000076bc7fae */ /* 0x0003e2000d121844 */
[----:B------:R-:W-:-:S03]  /*5340*/  ISETP.GE.AND P2, PT, R239, R234, PT ;  /* 0x000000eaef00720c */ /* 0x000fc60003f46270 */
[----:B------:R1:W-:Y:S01]  /*5350*/  LDGSTS.E [R188+0xc600], [R116.64], !P4 ;  /* 0x0c60000074bc7fae */ /* 0x0003e2000e121844 */
[----:B------:R-:W-:Y:S02]  /*5360*/  ISETP.GE.U32.AND P4, PT, R106, 0x7fffff49, PT ;  /* 0x7fffff496a00780c */ /* 0x000fe40003f86070 */
[----:B------:R-:W-:Y:S01]  /*5370*/  SEL R107, RZ, 0x4, P2 ;  /* 0x00000004ff6b7807 */ /* 0x000fe20001000000 */
[----:B------:R1:W-:Y:S01]  /*5380*/  LDGSTS.E [R188+0xce00], [R114.64], !P5 ;  /* 0x0ce0000072bc7fae */ /* 0x0003e2000e921844 */
[----:B------:R-:W-:Y:S02]  /*5390*/  ISETP.GT.AND P5, PT, R233, 0x7f, PT ;  /* 0x0000007fe900780c */ /* 0x000fe40003fa4270 */
[C---:B------:R-:W-:Y:S01]  /*53a0*/  IADD3 R106, R11.reuse, -0x7c, RZ ;  /* 0xffffff840b6a7810 */ /* 0x040fe20007ffe0ff */
[----:B------:R1:W-:Y:S01]  /*53b0*/  LDGSTS.E [R188+0xd600], [R110.64], !P6 ;  /* 0x0d6000006ebc7fae */ /* 0x0003e2000f121844 */
[----:B------:R-:W-:Y:S02]  /*53c0*/  IADD3 R11, R11, -0x80, RZ ;  /* 0xffffff800b0b7810 */ /* 0x000fe40007ffe0ff */
[----:B------:R-:W-:Y:S01]  /*53d0*/  SEL R107, R107, RZ, P5 ;  /* 0x000000ff6b6b7207 */ /* 0x000fe20002800000 */
[----:B------:R1:W-:Y:S01]  /*53e0*/  LDGSTS.E [R188+0xde00], [R32.64], !P0 ;  /* 0x0de0000020bc7fae */ /* 0x0003e2000c121844 */
[----:B------:R-:W-:Y:S01]  /*53f0*/  ISETP.GE.U32.AND P2, PT, R106, 0x7fffff45, PT ;  /* 0x7fffff456a00780c */ /* 0x000fe20003f46070 */
[----:B------:R-:W-:Y:S01]  /*5400*/  IMAD.MOV.U32 R106, RZ, RZ, c[0x0][0x18c] ;  /* 0x00006300ff6a7624 */ /* 0x000fe200078e00ff */
[----:B------:R-:W-:Y:S01]  /*5410*/  ISETP.GE.U32.AND P5, PT, R11, 0x7fffff41, PT ;  /* 0x7fffff410b00780c */ /* 0x000fe20003fa6070 */
[----:B------:R1:W-:Y:S01]  /*5420*/  LDGSTS.E [R188+0xe600], [R34.64], !P1 ;  /* 0x0e60000022bc7fae */ /* 0x0003e2000c921844 */
[----:B------:R-:W-:Y:S01]  /*5430*/  ISETP.NE.U32.AND P6, PT, R107, RZ, PT ;  /* 0x000000ff6b00720c */ /* 0x000fe20003fc5070 */
[----:B------:R-:W-:-:S02]  /*5440*/  IMAD.SHL.U32 R106, R106, 0x40, RZ ;  /* 0x000000406a6a7824 */ /* 0x000fc400078e00ff */
[----:B------:R1:W-:Y:S02]  /*5450*/  LDGSTS.E [R188+0xee00], [R36.64], !P4 ;  /* 0x0ee0000024bc7fae */ /* 0x0003e4000e121844 */
[C---:B------:R-:W-:Y:S02]  /*5460*/  IMAD.WIDE R42, R106.reuse, 0x4, R42 ;  /* 0x000000046a2a7825 */ /* 0x040fe400078e022a */
[----:B--2---:R-:W2:Y:S02]  /*5470*/  S2R R123, SR_TID.X ;  /* 0x00000000007b7919 */ /* 0x004ea40000002100 */
[C---:B---3--:R-:W-:Y:S02]  /*5480*/  IMAD.WIDE R44, R106.reuse, 0x4, R44 ;  /* 0x000000046a2c7825 */ /* 0x048fe400078e022c */
[----:B------:R1:W-:Y:S02]  /*5490*/  LDGSTS.E [R188+0xf600], [R38.64], !P2 ;  /* 0x0f60000026bc7fae */ /* 0x0003e4000d121844 */
[----:B------:R-:W-:-:S02]  /*54a0*/  IMAD.WIDE R46, R106, 0x4, R46 ;  /* 0x000000046a2e7825 */ /* 0x000fc400078e022e */
[----:B------:R1:W-:Y:S02]  /*54b0*/  LDGSTS.E [R188+0xfe00], [R40.64], !P5 ;  /* 0x0fe0000028bc7fae */ /* 0x0003e4000e921844 */
[C---:B----4-:R-:W-:Y:S02]  /*54c0*/  IMAD.WIDE R48, R106.reuse, 0x4, R48 ;  /* 0x000000046a307825 */ /* 0x050fe400078e0230 */
[----:B------:R-:W0:Y:S02]  /*54d0*/  LDGDEPBAR ;  /* 0x00000000000079af */ /* 0x000e240000000000 */
[C---:B-----5:R-:W-:Y:S02]  /*54e0*/  IMAD.WIDE R50, R106.reuse, 0x4, R50 ;  /* 0x000000046a327825 */ /* 0x060fe400078e0232 */
[----:B------:R1:W-:Y:S02]  /*54f0*/  LDGSTS.E [R3+0x14000], [R42.64], P6 ;  /* 0x140000002a037fae */ /* 0x0003e4000b121844 */
[----:B------:R-:W-:-:S02]  /*5500*/  IMAD.WIDE R52, R106, 0x4, R52 ;  /* 0x000000046a347825 */ /* 0x000fc400078e0234 */
[----:B------:R1:W-:Y:S02]  /*5510*/  LDGSTS.E [R3+0x14800], [R44.64], P6 ;  /* 0x148000002c037fae */ /* 0x0003e4000b121844 */
[C---:B------:R-:W-:Y:S02]  /*5520*/  IMAD.WIDE R54, R106.reuse, 0x4, R54 ;  /* 0x000000046a367825 */ /* 0x040fe400078e0236 */
[----:B------:R1:W-:Y:S02]  /*5530*/  LDGSTS.E [R3+0x15000], [R46.64], P6 ;  /* 0x150000002e037fae */ /* 0x0003e4000b121844 */
[C---:B------:R-:W-:Y:S02]  /*5540*/  IMAD.WIDE R56, R106.reuse, 0x4, R56 ;  /* 0x000000046a387825 */ /* 0x040fe400078e0238 */
        /* <DEDUP_REMOVED lines=47> */
[----:B------:R-:W-:Y:S02]  /*5840*/  IMAD.WIDE R104, R106, 0x4, R104 ;  /* 0x000000046a687825 */ /* 0x000fe400078e0268 */
[----:B------:R1:W-:Y:S04]  /*5850*/  LDGSTS.E [R235+0x15e00], [R96.64], P6 ;  /* 0x15e0000060eb7fae */ /* 0x0003e8000b121844 */
[----:B------:R1:W-:Y:S04]  /*5860*/  LDGSTS.E [R235+0x16600], [R98.64], P6 ;  /* 0x1660000062eb7fae */ /* 0x0003e8000b121844 */
[----:B------:R1:W-:Y:S04]  /*5870*/  LDGSTS.E [R235+0x16e00], [R100.64], P6 ;  /* 0x16e0000064eb7fae */ /* 0x0003e8000b121844 */
[----:B------:R1:W-:Y:S04]  /*5880*/  LDGSTS.E [R235+0x17600], [R102.64], P6 ;  /* 0x1760000066eb7fae */ /* 0x0003e8000b121844 */
[----:B------:R1:W-:Y:S04]  /*5890*/  LDGSTS.E [R235+0x17e00], [R104.64], P6 ;  /* 0x17e0000068eb7fae */ /* 0x0003e8000b121844 */
[----:B------:R-:W0:Y:S01]  /*58a0*/  LDGDEPBAR ;  /* 0x00000000000079af */ /* 0x000e220000000000 */
[----:B------:R-:W-:Y:S05]  /*58b0*/  @P3 BRA `(.L_x_0) ;  /* 0x0000024000003947 */ /* 0x000fea0003800000 */
[----:B--2---:R-:W-:Y:S01]  /*58c0*/  IMAD.SHL.U32 R2, R123, 0x40, RZ ;  /* 0x000000407b027824 */ /* 0x004fe200078e00ff */
[----:B-1----:R-:W-:Y:S01]  /*58d0*/  CS2R R52, SRZ ;  /* 0x0000000000347805 */ /* 0x002fe2000001ff00 */
[----:B------:R-:W-:Y:S01]  /*58e0*/  CS2R R54, SRZ ;  /* 0x0000000000367805 */ /* 0x000fe2000001ff00 */
[----:B------:R-:W-:Y:S01]  /*58f0*/  CS2R R96, SRZ ;  /* 0x0000000000607805 */ /* 0x000fe2000001ff00 */
[----:B------:R-:W-:Y:S01]  /*5900*/  CS2R R98, SRZ ;  /* 0x0000000000627805 */ /* 0x000fe2000001ff00 */
[----:B------:R-:W-:Y:S01]  /*5910*/  LOP3.LUT R2, R2, 0x800, RZ, 0xc0, !PT ;  /* 0x0000080002027812 */ /* 0x000fe200078ec0ff */
[----:B------:R-:W-:Y:S01]  /*5920*/  CS2R R56, SRZ ;  /* 0x0000000000387805 */ /* 0x000fe2000001ff00 */
[----:B------:R-:W-:Y:S01]  /*5930*/  CS2R R58, SRZ ;  /* 0x00000000003a7805 */ /* 0x000fe2000001ff00 */
[----:B------:R-:W-:Y:S01]  /*5940*/  CS2R R92, SRZ ;  /* 0x00000000005c7805 */ /* 0x000fe2000001ff00 */
[----:B------:R-:W-:Y:S01]  /*5950*/  CS2R R94, SRZ ;  /* 0x00000000005e7805 */ /* 0x000fe2000001ff00 */
[----:B------:R1:W-:Y:S01]  /*5960*/  STL [R1+0x8], R2 ;  /* 0x0000080201007387 */ /* 0x0003e20000100800 */
[----:B------:R-:W-:Y:S01]  /*5970*/  CS2R R48, SRZ ;  /* 0x0000000000307805 */ /* 0x000fe2000001ff00 */
        /* <DEDUP_REMOVED lines=23> */
[----:B------:R-:W-:Y:S05]  /*5af0*/  BRA `(.L_x_1) ;  /* 0x0000608000007947 */ /* 0x000fea0003800000 */
.L_x_0:
[----:B-12---:R-:W-:Y:S01]  /*5b00*/  SHF.R.S32.HI R33, RZ, 0x1f, R8 ;  /* 0x0000001fff217819 */ /* 0x006fe20000011408 */
[----:B------:R-:W-:Y:S01]  /*5b10*/  IMAD.SHL.U32 R184, R106, 0x8, RZ ;  /* 0x000000086ab87824 */ /* 0x000fe200078e00ff */
[----:B------:R-:W-:Y:S01]  /*5b20*/  SHF.R.S32.HI R41, RZ, 0x1f, R106 ;  /* 0x0000001fff297819 */ /* 0x000fe2000001146a */
[----:B------:R-:W-:Y:S01]  /*5b30*/  IMAD.MOV.U32 R192, RZ, RZ, c[0x0][0x188] ;  /* 0x00006200ffc07624 */ /* 0x000fe200078e00ff */
[----:B------:R-:W-:Y:S01]  /*5b40*/  SHF.L.U64.HI R68, R8, 0x2, R33 ;  /* 0x0000000208447819 */ /* 0x000fe20000010221 */
[----:B------:R-:W-:Y:S01]  /*5b50*/  IMAD.MOV.U32 R169, RZ, RZ, c[0x0][0x188] ;  /* 0x00006200ffa97624 */ /* 0x000fe200078e00ff */
[----:B------:R-:W-:Y:S01]  /*5b60*/  SHF.R.S32.HI R37, RZ, 0x1f, R230 ;  /* 0x0000001fff257819 */ /* 0x000fe200000114e6 */
[----:B------:R-:W-:Y:S01]  /*5b70*/  IMAD R192, R192, 0x3f, RZ ;  /* 0x0000003fc0c07824 */ /* 0x000fe200078e02ff */
[----:B------:R-:W-:Y:S01]  /*5b80*/  SHF.R.S32.HI R33, RZ, 0x1f, R252 ;  /* 0x0000001fff217819 */ /* 0x000fe200000114fc */
[----:B------:R-:W-:Y:S01]  /*5b90*/  IMAD.SHL.U32 R169, R169, 0x20, RZ ;  /* 0x00000020a9a97824 */ /* 0x000fe200078e00ff */
[----:B------:R-:W-:Y:S01]  /*5ba0*/  SHF.L.U64.HI R42, R106, 0x3, R41 ;  /* 0x000000036a2a7819 */ /* 0x000fe20000010229 */
[----:B------:R-:W-:Y:S01]  /*5bb0*/  IMAD.MOV.U32 R179, RZ, RZ, c[0x0][0x188] ;  /* 0x00006200ffb37624 */ /* 0x000fe200078e00ff */
[----:B------:R-:W-:Y:S01]  /*5bc0*/  LEA R44, P0, R230, R184, 0x2 ;  /* 0x000000b8e62c7211 */ /* 0x000fe200078010ff */
[----:B------:R-:W-:Y:S01]  /*5bd0*/  IMAD.SHL.U32 R185, R123, 0x2, RZ ;  /* 0x000000027bb97824 */ /* 0x000fe200078e00ff */
[----:B------:R-:W-:Y:S01]  /*5be0*/  SHF.R.S32.HI R35, RZ, 0x1f, R232 ;  /* 0x0000001fff237819 */ /* 0x000fe200000114e8 */
[----:B------:R-:W-:Y:S01]  /*5bf0*/  IMAD R179, R179, 0x22, RZ ;  /* 0x00000022b3b37824 */ /* 0x000fe200078e02ff */
[----:B------:R-:W-:Y:S01]  /*5c00*/  SHF.L.U64.HI R252, R252, 0x2, R33 ;  /* 0x00000002fcfc7819 */ /* 0x000fe20000010221 */
[----:B------:R-:W-:Y:S01]  /*5c10*/  IMAD.MOV.U32 R177, RZ, RZ, c[0x0][0x188] ;  /* 0x00006200ffb17624 */ /* 0x000fe200078e00ff */
[----:B------:R-:W-:Y:S01]  /*5c20*/  LEA.HI.X R37, R230, R42, R37, 0x2, P0 ;  /* 0x0000002ae6257211 */ /* 0x000fe200000f1425 */
[----:B------:R-:W-:Y:S01]  /*5c30*/  IMAD.MOV.U32 R111, RZ, RZ, c[0x0][0x188] ;  /* 0x00006200ff6f7624 */ /* 0x000fe200078e00ff */
[----:B------:R-:W-:Y:S01]  /*5c40*/  SHF.L.U64.HI R8, R232, 0x2, R35 ;  /* 0x00000002e8087819 */ /* 0x000fe20000010223 */
[----:B------:R-:W-:Y:S01]  /*5c50*/  IMAD.MOV.U32 R110, RZ, RZ, c[0x0][0x188] ;  /* 0x00006200ff6e7624 */ /* 0x000fe200078e00ff */
[----:B------:R-:W-:Y:S01]  /*5c60*/  SHF.R.S32.HI R36, RZ, 0x1f, R29 ;  /* 0x0000001fff247819 */ /* 0x000fe2000001141d */
[----:B------:R-:W-:Y:S01]  /*5c70*/  IMAD.MOV.U32 R131, RZ, RZ, c[0x0][0x188] ;  /* 0x00006200ff837624 */ /* 0x000fe200078e00ff */
[----:B------:R-:W-:Y:S01]  /*5c80*/  SHF.R.S32.HI R33, RZ, 0x1f, R20 ;  /* 0x0000001fff217819 */ /* 0x000fe20000011414 */
[----:B------:R-:W-:Y:S01]  /*5c90*/  IMAD.MOV.U32 R130, RZ, RZ, c[0x0][0x188] ;  /* 0x00006200ff827624 */ /* 0x000fe200078e00ff */
[-C--:B------:R-:W-:Y:S01]  /*5ca0*/  LEA R47, P0, R29, R184.reuse, 0x2 ;  /* 0x000000b81d2f7211 */ /* 0x080fe200078010ff */
[----:B------:R-:W-:Y:S01]  /*5cb0*/  IMAD.MOV.U32 R129, RZ, RZ, c[0x0][0x188] ;  /* 0x00006200ff817624 */ /* 0x000fe200078e00ff */
[-C--:B------:R-:W-:Y:S01]  /*5cc0*/  LEA R45, P2, R20, R184.reuse, 0x2 ;  /* 0x000000b8142d7211 */ /* 0x080fe200078410ff */
[----:B------:R-:W-:Y:S01]  /*5cd0*/  IMAD.MOV.U32 R128, RZ, RZ, c[0x0][0x188] ;  /* 0x00006200ff807624 */ /* 0x000fe200078e00ff */
[----:B------:R-:W-:Y:S01]  /*5ce0*/  SHF.R.S32.HI R35, RZ, 0x1f, R24 ;  /* 0x0000001fff237819 */ /* 0x000fe20000011418 */
[----:B------:R-:W-:Y:S01]  /*5cf0*/  IMAD.MOV.U32 R84, RZ, RZ, c[0x0][0x188] ;  /* 0x00006200ff547624 */ /* 0x000fe200078e00ff */
[----:B------:R-:W-:Y:S01]  /*5d00*/  SHF.R.S32.HI R32, RZ, 0x1f, R229 ;  /* 0x0000001fff207819 */ /* 0x000fe200000114e5 */
[----:B------:R-:W-:Y:S01]  /*5d10*/  IMAD.MOV.U32 R71, RZ, RZ, c[0x0][0x188] ;  /* 0x00006200ff477624 */ /* 0x000fe200078e00ff */
[-C--:B------:R-:W-:Y:S01]  /*5d20*/  LEA R46, P1, R24, R184.reuse, 0x2 ;  /* 0x000000b8182e7211 */ /* 0x080fe200078210ff */
[----:B------:R-:W-:Y:S01]  /*5d30*/  IMAD.MOV.U32 R70, RZ, RZ, c[0x0][0x188] ;  /* 0x00006200ff467624 */ /* 0x000fe200078e00ff */
[----:B------:R-:W-:Y:S01]  /*5d40*/  LEA R38, P3, R229, R184, 0x2 ;  /* 0x000000b8e5267211 */ /* 0x000fe200078610ff */
[----:B------:R-:W-:Y:S01]  /*5d50*/  IMAD.MOV.U32 R69, RZ, RZ, c[0x0][0x188] ;  /* 0x00006200ff457624 */ /* 0x000fe200078e00ff */
[-C--:B------:R-:W-:Y:S01]  /*5d60*/  LEA.HI.X R36, R29, R42.reuse, R36, 0x2, P0 ;  /* 0x0000002a1d247211 */ /* 0x080fe200000f1424 */
[----:B------:R-:W-:Y:S01]  /*5d70*/  IMAD.MOV.U32 R87, RZ, RZ, c[0x0][0x188] ;  /* 0x00006200ff577624 */ /* 0x000fe200078e00ff */
[-C--:B------:R-:W-:Y:S01]  /*5d80*/  LEA.HI.X R34, R20, R42.reuse, R33, 0x2, P2 ;  /* 0x0000002a14227211 */ /* 0x080fe200010f1421 */
[----:B------:R-:W-:Y:S01]  /*5d90*/  IMAD.MOV.U32 R86, RZ, RZ, c[0x0][0x188] ;  /* 0x00006200ff567624 */ /* 0x000fe200078e00ff */
[-C--:B------:R-:W-:Y:S01]  /*5da0*/  LEA.HI.X R35, R24, R42.reuse, R35, 0x2, P1 ;  /* 0x0000002a18237211 */ /* 0x080fe200008f1423 */
[----:B------:R-:W-:Y:S01]  /*5db0*/  IMAD.MOV.U32 R85, RZ, RZ, c[0x0][0x188] ;  /* 0x00006200ff557624 */ /* 0x000fe200078e00ff */
[----:B------:R-:W-:Y:S01]  /*5dc0*/  LEA.HI.X R33, R229, R42, R32, 0x2, P3 ;  /* 0x0000002ae5217211 */ /* 0x000fe200018f1420 */
[----:B------:R-:W-:Y:S01]  /*5dd0*/  IMAD.MOV.U32 R134, RZ, RZ, c[0x0][0x188] ;  /* 0x00006200ff867624 */ /* 0x000fe200078e00ff */
[----:B------:R-:W-:Y:S01]  /*5de0*/  SHF.R.S32.HI R29, RZ, 0x1f, R28 ;  /* 0x0000001fff1d7819 */ /* 0x000fe2000001141c */
[----:B------:R-:W-:Y:S01]  /*5df0*/  IMAD.MOV.U32 R135, RZ, RZ, c[0x0][0x188] ;  /* 0x00006200ff877624 */ /* 0x000fe200078e00ff */
[-C--:B------:R-:W-:Y:S01]  /*5e00*/  LEA R20, P0, R28, R184.reuse, 0x2 ;  /* 0x000000b81c147211 */ /* 0x080fe200078010ff */
[----:B------:R-:W-:Y:S01]  /*5e10*/  IMAD.MOV.U32 R126, RZ, RZ, c[0x0][0x188] ;  /* 0x00006200ff7e7624 */ /* 0x000fe200078e00ff */
[----:B------:R-:W-:Y:S01]  /*5e20*/  SHF.R.S32.HI R32, RZ, 0x1f, R23 ;  /* 0x0000001fff207819 */ /* 0x000fe20000011417 */
        /* <DEDUP_REMOVED lines=18> */
[----:B------:R-:W-:Y:S01]  /*5f50*/  IMAD R23, R23, 0x30, RZ ;  /* 0x0000003017177824 */ /* 0x000fe200078e02ff */
[----:B------:R-:W-:Y:S01]  /*5f60*/  SHF.R.S32.HI R40, RZ, 0x1f, R27 ;  /* 0x0000001fff287819 */ /* 0x000fe2000001141b */
[----:B------:R-:W-:Y:S01]  /*5f70*/  IMAD R19, R19, 0x31, RZ ;  /* 0x0000003113137824 */ /* 0x000fe200078e02ff */
        /* <DEDUP_REMOVED lines=24> */
[----:B------:R-:W-:Y:S01]  /*6100*/  SHF.R.S32.HI R22, RZ, 0x1f, R21 ;  /* 0x0000001fff167819 */ /* 0x000fe20000011415 */
[----:B------:R-:W-:Y:S01]  /*6110*/  IMAD.SHL.U32 R28, R28, 0x40, RZ ;  /* 0x000000401c1c7824 */ /* 0x000fe200078e00ff */
        /* <DEDUP_REMOVED lines=26> */
[-C--:B------:R-:W-:Y:S01]  /*62c0*/  LEA R156, P0, R25, R184.reuse, 0x2 ;  /* 0x000000b8199c7211 */ /* 0x080fe200078010ff */
[----:B------:R-:W-:Y:S01]  /*62d0*/  IMAD R177, R177, 0x21, RZ ;  /* 0x00000021b1b17824 */ /* 0x000fe200078e02ff */
[-C--:B------:R-:W-:Y:S01]  /*62e0*/  LEA R158, P1, R16, R184.reuse, 0x2 ;  /* 0x000000b8109e7211 */ /* 0x080fe200078210ff */
[----:B------:R-:W-:Y:S01]  /*62f0*/  IMAD R110, R110, 0x2f, RZ ;  /* 0x0000002f6e6e7824 */ /* 0x000fe200078e02ff */
[----:B------:R-:W-:Y:S01]  /*6300*/  LEA R162, P3, R189, R184, 0x2 ;  /* 0x000000b8bda27211 */ /* 0x000fe200078610ff */
[----:B------:R-:W-:Y:S01]  /*6310*/  IMAD R111, R111, 0x2e, RZ ;  /* 0x0000002e6f6f7824 */ /* 0x000fe200078e02ff */
        /* <DEDUP_REMOVED lines=9> */
[----:B------:R-:W-:Y:S01]  /*63b0*/  IMAD R128, R128, 0x2d, RZ ;  /* 0x0000002d80807824 */ /* 0x000fe200078e02ff */
[-C--:B------:R-:W-:Y:S01]  /*63c0*/  LEA R164, P0, R14, R184.reuse, 0x2 ;  /* 0x000000b80ea47211 */ /* 0x080fe200078010ff */
[----:B------:R-:W-:Y:S01]  /*63d0*/  IMAD R129, R129, 0x2c, RZ ;  /* 0x0000002c81817824 */ /* 0x000fe200078e02ff */
[-C--:B------:R-:W-:Y:S01]  /*63e0*/  LEA R166, P1, R13, R184.reuse, 0x2 ;  /* 0x000000b80da67211 */ /* 0x080fe200078210ff */
[----:B------:R-:W-:Y:S01]  /*63f0*/  IMAD R130, R130, 0x2b, RZ ;  /* 0x0000002b82827824 */ /* 0x000fe200078e02ff */
[----:B------:R-:W-:Y:S01]  /*6400*/  SHF.R.S32.HI R16, RZ, 0x1f, R31 ;  /* 0x0000001fff107819 */ /* 0x000fe2000001141f */
[----:B------:R-:W-:Y:S01]  /*6410*/  IMAD R131, R131, 0x2a, RZ ;  /* 0x0000002a83837824 */ /* 0x000fe200078e02ff */
[----:B------:R-:W-:Y:S01]  /*6420*/  LEA R170, P3, R31, R184, 0x2 ;  /* 0x000000b81faa7211 */ /* 0x000fe200078610ff */
[----:B------:R-:W-:Y:S01]  /*6430*/  IMAD R69, R69, 0x29, RZ ;  /* 0x0000002945457824 */ /* 0x000fe200078e02ff */
[-C--:B------:R-:W-:Y:S01]  /*6440*/  LEA.HI.X R163, R14, R42.reuse, R163, 0x2, P0 ;  /* 0x0000002a0ea37211 */ /* 0x080fe200000f14a3 */
[----:B------:R-:W-:Y:S01]  /*6450*/  IMAD R70, R70, 0x28, RZ ;  /* 0x0000002846467824 */ /* 0x000fe200078e02ff */
[----:B------:R-:W-:Y:S01]  /*6460*/  LEA.HI.X R165, R13, R42, R18, 0x2, P1 ;  /* 0x0000002a0da57211 */ /* 0x000fe200008f1412 */
[----:B------:R-:W-:Y:S01]  /*6470*/  IMAD.MOV.U32 R18, RZ, RZ, c[0x0][0x188] ;  /* 0x00006200ff127624 */ /* 0x000fe200078e00ff */
[----:B------:R-:W-:Y:S01]  /*6480*/  SHF.R.S32.HI R22, RZ, 0x1f, R15 ;  /* 0x0000001fff167819 */ /* 0x000fe2000001140f */
[----:B------:R-:W-:Y:S01]  /*6490*/  IMAD R71, R71, 0x27, RZ ;  /* 0x0000002747477824 */ /* 0x000fe200078e02ff */
[-C--:B------:R-:W-:Y:S01]  /*64a0*/  LEA R160, P2, R15, R184.reuse, 0x2 ;  /* 0x000000b80fa07211 */ /* 0x080fe200078410ff */
[----:B------:R-:W-:Y:S01]  /*64b0*/  IMAD R18, R18, 0x38, RZ ;  /* 0x0000003812127824 */ /* 0x000fe200078e02ff */
[----:B------:R-:W-:Y:S01]  /*64c0*/  SHF.R.S32.HI R171, RZ, 0x1f, R10 ;  /* 0x0000001fffab7819 */ /* 0x000fe2000001140a */
[----:B------:R-:W-:Y:S01]  /*64d0*/  IMAD R84, R84, 0x26, RZ ;  /* 0x0000002654547824 */ /* 0x000fe200078e02ff */
[----:B------:R-:W-:Y:S01]  /*64e0*/  SHF.R.S32.HI R14, RZ, 0x1f, R9 ;  /* 0x0000001fff0e7819 */ /* 0x000fe20000011409 */
        /* <DEDUP_REMOVED lines=9> */
[-C--:B------:R-:W-:Y:S01]  /*6580*/  LEA.HI.X R171, R10, R42.reuse, R171, 0x2, P0 ;  /* 0x0000002a0aab7211 */ /* 0x080fe200000f14ab */
[----:B------:R-:W-:Y:S01]  /*6590*/  IMAD R16, R16, 0x39, RZ ;  /* 0x0000003910107824 */ /* 0x000fe200078e02ff */
[----:B------:R-:W-:Y:S01]  /*65a0*/  LEA.HI.X R173, R9, R42, R14, 0x2, P1 ;  /* 0x0000002a09ad7211 */ /* 0x000fe200008f140e */
[----:B------:R-:W-:Y:S01]  /*65b0*/  IMAD.MOV.U32 R14, RZ, RZ, c[0x0][0x188] ;  /* 0x00006200ff0e7624 */ /* 0x000fe200078e00ff */
[----:B------:R-:W-:Y:S01]  /*65c0*/  SHF.R.S32.HI R167, RZ, 0x1f, R12 ;  /* 0x0000001fffa77819 */ /* 0x000fe2000001140c */
[----:B------:R-:W-:Y:S01]  /*65d0*/  IMAD.MOV.U32 R22, RZ, RZ, c[0x0][0x188] ;  /* 0x00006200ff167624 */ /* 0x000fe200078e00ff */
        /* <DEDUP_REMOVED lines=9> */
[----:B------:R-:W-:Y:S01]  /*6670*/  IMAD R134, R134, 0x1e, RZ ;  /* 0x0000001e86867824 */ /* 0x000fe200078e02ff */
[----:B------:R-:W-:Y:S01]  /*6680*/  SHF.R.S32.HI R12, RZ, 0x1f, R7 ;  /* 0x0000001fff0c7819 */ /* 0x000fe20000011407 */
[----:B------:R-:W-:Y:S01]  /*6690*/  IMAD R133, R133, 0x1d, RZ ;  /* 0x0000001d85857824 */ /* 0x000fe200078e02ff */
[-C--:B------:R-:W-:Y:S01]  /*66a0*/  LEA R176, P2, R7, R184.reuse, 0x2 ;  /* 0x000000b807b07211 */ /* 0x080fe200078410ff */
[----:B------:R-:W-:Y:S01]  /*66b0*/  IMAD R132, R132, 0x1c, RZ ;  /* 0x0000001c84847824 */ /* 0x000fe200078e02ff */
[----:B------:R-:W-:Y:S01]  /*66c0*/  LEA R27, P0, R28, R231, 0x3 ;  /* 0x000000e71c1b7211 */ /* 0x000fe200078018ff */
[----:B------:R-:W-:Y:S01]  /*66d0*/  IMAD R127, R127, 0x1b, RZ ;  /* 0x0000001b7f7f7824 */ /* 0x000fe200078e02ff */
[----:B------:R-:W-:Y:S01]  /*66e0*/  SHF.R.S32.HI R190, RZ, 0x1f, R28 ;  /* 0x0000001fffbe7819 */ /* 0x000fe2000001141c */
[----:B------:R-:W-:Y:S01]  /*66f0*/  IMAD R126, R126, 0x1a, RZ ;  /* 0x0000001a7e7e7824 */ /* 0x000fe200078e02ff */
[----:B------:R-:W-:Y:S01]  /*6700*/  SHF.R.S32.HI R13, RZ, 0x1f, R30 ;  /* 0x0000001fff0d7819 */ /* 0x000fe2000001141e */
[----:B------:R-:W-:Y:S01]  /*6710*/  IMAD R125, R125, 0x19, RZ ;  /* 0x000000197d7d7824 */ /* 0x000fe200078e02ff */
[----:B------:R-:W-:Y:S01]  /*6720*/  LEA R178, P3, R30, R184, 0x2 ;  /* 0x000000b81eb27211 */ /* 0x000fe200078610ff */
[----:B------:R-:W-:Y:S01]  /*6730*/  IMAD R124, R124, 0x18, RZ ;  /* 0x000000187c7c7824 */ /* 0x000fe200078e02ff */
[----:B------:R-:W-:Y:S01]  /*6740*/  SHF.R.S32.HI R196, RZ, 0x1f, R16 ;  /* 0x0000001fffc47819 */ /* 0x000fe20000011410 */
[----:B------:R-:W-:Y:S01]  /*6750*/  IMAD R122, R122, 0x17, RZ ;  /* 0x000000177a7a7824 */ /* 0x000fe200078e02ff */
[----:B------:R-:W-:Y:S01]  /*6760*/  LEA.HI.X R175, R7, R42, R12, 0x2, P2 ;  /* 0x0000002a07af7211 */ /* 0x000fe200010f140c */
[----:B------:R-:W-:Y:S01]  /*6770*/  IMAD R121, R121, 0x16, RZ ;  /* 0x0000001679797824 */ /* 0x000fe200078e02ff */
[----:B------:R-:W-:Y:S01]  /*6780*/  LEA R182, P1, R5, R184, 0x2 ;  /* 0x000000b805b67211 */ /* 0x000fe200078210ff */
[----:B------:R-:W-:Y:S01]  /*6790*/  IMAD R120, R120, 0x15, RZ ;  /* 0x0000001578787824 */ /* 0x000fe200078e02ff */
[----:B------:R-:W-:Y:S01]  /*67a0*/  LEA.HI.X R28, R28, R68, R190, 0x3, P0 ;  /* 0x000000441c1c7211 */ /* 0x000fe200000f1cbe */
[----:B------:R-:W-:Y:S01]  /*67b0*/  IMAD.MOV.U32 R68, RZ, RZ, c[0x0][0x188] ;  /* 0x00006200ff447624 */ /* 0x000fe200078e00ff */
[----:B------:R-:W-:Y:S01]  /*67c0*/  SHF.R.S32.HI R183, RZ, 0x1f, R4 ;  /* 0x0000001fffb77819 */ /* 0x000fe20000011404 */
[----:B------:R-:W-:Y:S01]  /*67d0*/  IMAD R119, R119, 0x14, RZ ;  /* 0x0000001477777824 */ /* 0x000fe200078e02ff */
[----:B------:R-:W-:Y:S01]  /*67e0*/  LEA R184, P2, R4, R184, 0x2 ;  /* 0x000000b804b87211 */ /* 0x000fe200078410ff */
[----:B------:R-:W-:Y:S01]  /*67f0*/  IMAD.SHL.U32 R68, R68, 0x40, RZ ;  /* 0x0000004044447824 */ /* 0x000fe200078e00ff */
[-C--:B------:R-:W-:Y:S01]  /*6800*/  LEA.HI.X R30, R30, R42.reuse, R13, 0x2, P3 ;  /* 0x0000002a1e1e7211 */ /* 0x080fe200018f140d */
[----:B------:R-:W-:Y:S01]  /*6810*/  IMAD.MOV.U32 R13, RZ, RZ, c[0x0][0x188] ;  /* 0x00006200ff0d7624 */ /* 0x000fe200078e00ff */
[----:B------:R-:W-:Y:S01]  /*6820*/  SHF.R.S32.HI R205, RZ, 0x1f, R23 ;  /* 0x0000001fffcd7819 */ /* 0x000fe20000011417 */
[----:B------:R-:W-:Y:S01]  /*6830*/  IMAD R118, R118, 0x13, RZ ;  /* 0x0000001376767824 */ /* 0x000fe200078e02ff */
[----:B------:R-:W-:Y:S01]  /*6840*/  SHF.L.U64.HI R196, R16, 0x2, R196 ;  /* 0x0000000210c47819 */ /* 0x000fe200000102c4 */
[----:B------:R-:W-:Y:S01]  /*6850*/  IMAD R13, R13, 0x3b, RZ ;  /* 0x0000003b0d0d7824 */ /* 0x000fe200078e02ff */
[----:B------:R-:W-:Y:S01]  /*6860*/  SHF.R.S32.HI R189, RZ, 0x1f, R192 ;  /* 0x0000001fffbd7819 */ /* 0x000fe200000114c0 */
[----:B------:R-:W-:Y:S01]  /*6870*/  IMAD R117, R117, 0x12, RZ ;  /* 0x0000001275757824 */ /* 0x000fe200078e02ff */
[----:B------:R-:W-:Y:S01]  /*6880*/  IADD3 R16, P3, R38, c[0x0][0x168], RZ ;  /* 0x00005a0026107a10 */ /* 0x000fe20007f7e0ff */
[----:B------:R-:W-:Y:S01]  /*6890*/  IMAD R116, R116, 0x11, RZ ;  /* 0x0000001174747824 */ /* 0x000fe200078e02ff */
[-C--:B------:R-:W-:Y:S01]  /*68a0*/  LEA.HI.X R183, R4, R42.reuse, R183, 0x2, P2 ;  /* 0x0000002a04b77211 */ /* 0x080fe200010f14b7 */
[----:B------:R-:W-:Y:S01]  /*68b0*/  IMAD.SHL.U32 R4, R123, 0x40, RZ ;  /* 0x000000407b047824 */ /* 0x000fe200078e00ff */
[----:B------:R-:W-:Y:S01]  /*68c0*/  SHF.L.U64.HI R205, R23, 0x2, R205 ;  /* 0x0000000217cd7819 */ /* 0x000fe200000102cd */
[----:B------:R-:W-:Y:S01]  /*68d0*/  IMAD.SHL.U32 R115, R115, 0x10, RZ ;  /* 0x0000001073737824 */ /* 0x000fe200078e00ff */
[----:B------:R-:W-:Y:S01]  /*68e0*/  SHF.L.U64.HI R189, R192, 0x2, R189 ;  /* 0x00000002c0bd7819 */ /* 0x000fe200000102bd */
[----:B------:R-:W-:Y:S01]  /*68f0*/  IMAD.MOV.U32 R192, RZ, RZ, c[0x0][0x188] ;  /* 0x00006200ffc07624 */ /* 0x000fe200078e00ff */
[----:B------:R-:W-:Y:S01]  /*6900*/  IADD3.X R23, R33, c[0x0][0x16c], RZ, P3, !PT ;  /* 0x00005b0021177a10 */ /* 0x000fe20001ffe4ff */
[----:B------:R-:W-:Y:S01]  /*6910*/  IMAD R114, R114, 0xf, RZ ;  /* 0x0000000f72727824 */ /* 0x000fe200078e02ff */
[----:B------:R-:W-:Y:S01]  /*6920*/  IADD3 R140, P3, R140, c[0x0][0x168], RZ ;  /* 0x00005a008c8c7a10 */ /* 0x000fe20007f7e0ff */
[----:B------:R-:W-:Y:S01]  /*6930*/  IMAD R192, R192, 0x3d, RZ ;  /* 0x0000003dc0c07824 */ /* 0x000fe200078e02ff */
[----:B------:R-:W-:Y:S01]  /*6940*/  SHF.L.U64.HI R190, R68, 0x2, R190 ;  /* 0x0000000244be7819 */ /* 0x000fe200000102be */
[----:B------:R-:W-:Y:S01]  /*6950*/  IMAD R113, R113, 0xe, RZ ;  /* 0x0000000e71717824 */ /* 0x000fe200078e02ff */
[----:B------:R-:W-:Y:S01]  /*6960*/  LOP3.LUT R68, R4, 0x800, RZ, 0xc0, !PT ;  /* 0x0000080004447812 */ /* 0x000fe200078ec0ff */
[----:B------:R-:W-:Y:S01]  /*6970*/  IMAD.MOV.U32 R4, RZ, RZ, c[0x0][0x188] ;  /* 0x00006200ff047624 */ /* 0x000fe200078e00ff */
[----:B------:R-:W-:Y:S01]  /*6980*/  IADD3.X R139, R139, c[0x0][0x16c], RZ, P3, !PT ;  /* 0x00005b008b8b7a10 */ /* 0x000fe20001ffe4ff */
[----:B------:R-:W-:Y:S01]  /*6990*/  IMAD R112, R112, 0xd, RZ ;  /* 0x0000000d70707824 */ /* 0x000fe200078e02ff */
[----:B------:R-:W-:Y:S01]  /*69a0*/  IADD3 R150, P3, R150, c[0x0][0x168], RZ ;  /* 0x00005a0096967a10 */ /* 0x000fe20007f7e0ff */
[----:B------:R-:W-:Y:S01]  /*69b0*/  IMAD R4, R4, 0x3d, RZ ;  /* 0x0000003d04047824 */ /* 0x000fe200078e02ff */
[----:B------:R-:W-:Y:S01]  /*69c0*/  LOP3.LUT R7, R123, 0x7, RZ, 0xc0, !PT ;  /* 0x000000077b077812 */ /* 0x000fe200078ec0ff */
[----:B------:R1:W-:Y:S01]  /*69d0*/  STL [R1+0x8], R68 ;  /* 0x0000084401007387 */ /* 0x0003e20000100800 */
[----:B------:R-:W-:Y:S01]  /*69e0*/  SHF.R.S32.HI R12, RZ, 0x1f, R5 ;  /* 0x0000001fff0c7819 */ /* 0x000fe20000011405 */
[----:B------:R-:W-:Y:S01]  /*69f0*/  IMAD R107, R107, 0xc, RZ ;  /* 0x0000000c6b6b7824 */ /* 0x000fe200078e02ff */
[----:B------:R-:W-:Y:S01]  /*6a00*/  SHF.R.S32.HI R192, RZ, 0x1f, R192 ;  /* 0x0000001fffc07819 */ /* 0x000fe200000114c0 */
[----:B------:R-:W-:Y:S01]  /*6a10*/  IMAD R10, R7, 0x110, RZ ;  /* 0x00000110070a7824 */ /* 0x000fe200078e02ff */
[----:B------:R-:W-:Y:S01]  /*6a20*/  IADD3.X R149, R149, c[0x0][0x16c], RZ, P3, !PT ;  /* 0x00005b0095957a10 */ /* 0x000fe20001ffe4ff */
[----:B------:R-:W-:Y:S01]  /*6a30*/  IMAD R105, R105, 0xb, RZ ;  /* 0x0000000b69697824 */ /* 0x000fe200078e02ff */
[----:B------:R-:W-:Y:S01]  /*6a40*/  IADD3 R160, P3, R160, c[0x0][0x168], RZ ;  /* 0x00005a00a0a07a10 */ /* 0x000fe20007f7e0ff */
[----:B------:R-:W-:Y:S01]  /*6a50*/  IMAD R104, R104, 0xa, RZ ;  /* 0x0000000a68687824 */ /* 0x000fe200078e02ff */
[----:B------:R-:W-:Y:S01]  /*6a60*/  SHF.R.S32.HI R194, RZ, 0x1f, R13 ;  /* 0x0000001fffc27819 */ /* 0x000fe2000001140d */
[----:B------:R-:W-:Y:S01]  /*6a70*/  IMAD R91, R91, 0x9, RZ ;  /* 0x000000095b5b7824 */ /* 0x000fe200078e02ff */
[----:B------:R-:W-:Y:S01]  /*6a80*/  LEA.HI.X R181, R5, R42, R12, 0x2, P1 ;  /* 0x0000002a05b57211 */ /* 0x000fe200008f140c */
[----:B------:R-:W-:Y:S01]  /*6a90*/  IMAD.SHL.U32 R90, R90, 0x8, RZ ;  /* 0x000000085a5a7824 */ /* 0x000fe200078e00ff */
[----:B------:R-:W-:Y:S01]  /*6aa0*/  SHF.R.S32.HI R204, RZ, 0x1f, R19 ;  /* 0x0000001fffcc7819 */ /* 0x000fe20000011413 */
[----:B------:R-:W-:Y:S01]  /*6ab0*/  IMAD R89, R89, 0x7, RZ ;  /* 0x0000000759597824 */ /* 0x000fe200078e02ff */
[----:B------:R-:W-:Y:S01]  /*6ac0*/  SHF.L.U64.HI R192, R4, 0x2, R192 ;  /* 0x0000000204c07819 */ /* 0x000fe200000102c0 */
[----:B------:R-:W-:Y:S01]  /*6ad0*/  IMAD R88, R88, 0x6, RZ ;  /* 0x0000000658587824 */ /* 0x000fe200078e02ff */
[----:B------:R-:W-:Y:S01]  /*6ae0*/  SHF.R.S32.HI R202, RZ, 0x1f, R17 ;  /* 0x0000001fffca7819 */ /* 0x000fe20000011411 */
[----:B------:R-:W-:Y:S01]  /*6af0*/  IMAD R75, R75, 0x5, RZ ;  /* 0x000000054b4b7824 */ /* 0x000fe200078e02ff */
[----:B------:R-:W-:Y:S01]  /*6b00*/  SHF.R.S32.HI R221, RZ, 0x1f, R169 ;  /* 0x0000001fffdd7819 */ /* 0x000fe200000114a9 */
[----:B------:R-:W-:Y:S01]  /*6b10*/  IMAD.SHL.U32 R74, R74, 0x4, RZ ;  /* 0x000000044a4a7824 */ /* 0x000fe200078e00ff */
[----:B------:R-:W-:Y:S01]  /*6b20*/  IADD3 R4, P1, R44, c[0x0][0x168], RZ ;  /* 0x00005a002c047a10 */ /* 0x000fe20007f3e0ff */
[----:B------:R-:W-:Y:S01]  /*6b30*/  IMAD R73, R73, 0x3, RZ ;  /* 0x0000000349497824 */ /* 0x000fe200078e02ff */
[----:B------:R-:W-:Y:S01]  /*6b40*/  IADD3.X R159, R159, c[0x0][0x16c], RZ, P3, !PT ;  /* 0x00005b009f9f7a10 */ /* 0x000fe20001ffe4ff */
[----:B------:R-:W-:Y:S01]  /*6b50*/  IMAD.SHL.U32 R72, R72, 0x2, RZ ;  /* 0x0000000248487824 */ /* 0x000fe200078e00ff */
[----:B------:R-:W-:Y:S01]  /*6b60*/  SHF.R.S32.HI R198, RZ, 0x1f, R15 ;  /* 0x0000001fffc67819 */ /* 0x000fe2000001140f */
[----:B------:R-:W-:Y:S01]  /*6b70*/  IMAD.MOV.U32 R7, RZ, RZ, RZ ;  /* 0x000000ffff077224 */ /* 0x000fe200078e00ff */
[----:B------:R-:W-:Y:S01]  /*6b80*/  SHF.L.U64.HI R194, R13, 0x2, R194 ;  /* 0x000000020dc27819 */ /* 0x000fe200000102c2 */
[----:B------:R-:W-:Y:S01]  /*6b90*/  IMAD.MOV.U32 R5, RZ, RZ, 0x1 ;  /* 0x00000001ff057424 */ /* 0x000fe200078e00ff */
[----:B------:R-:W-:Y:S01]  /*6ba0*/  IADD3 R170, P3, R170, c[0x0][0x168], RZ ;  /* 0x00005a00aaaa7a10 */ /* 0x000fe20007f7e0ff */
[----:B------:R-:W-:Y:S01]  /*6bb0*/  IMAD.MOV.U32 R12, RZ, RZ, -0x1 ;  /* 0xffffffffff0c7424 */ /* 0x000fe200078e00ff */
[----:B------:R-:W-:Y:S01]  /*6bc0*/  SHF.R.S32.HI R195, RZ, 0x1f, R14 ;  /* 0x0000001fffc37819 */ /* 0x000fe2000001140e */
[----:B------:R-:W-:Y:S01]  /*6bd0*/  CS2R R52, SRZ ;  /* 0x0000000000347805 */ /* 0x000fe2000001ff00 */
[----:B------:R-:W-:Y:S01]  /*6be0*/  SHF.R.S32.HI R197, RZ, 0x1f, R18 ;  /* 0x0000001fffc57819 */ /* 0x000fe20000011412 */
[----:B------:R-:W-:Y:S01]  /*6bf0*/  CS2R R54, SRZ ;  /* 0x0000000000367805 */ /* 0x000fe2000001ff00 */
[----:B------:R-:W-:Y:S01]  /*6c00*/  IADD3 R13, P2, R47, c[0x0][0x168], RZ ;  /* 0x00005a002f0d7a10 */ /* 0x000fe20007f5e0ff */
[----:B------:R-:W-:Y:S01]  /*6c10*/  CS2R R96, SRZ ;  /* 0x0000000000607805 */ /* 0x000fe2000001ff00 */
[----:B------:R-:W-:Y:S01]  /*6c20*/  LOP3.LUT R185, R10, 0x30, R185, 0x78, !PT ;  /* 0x000000300ab97812 */ /* 0x000fe200078e78b9 */
[----:B------:R-:W-:Y:S01]  /*6c30*/  IMAD.MOV.U32 R10, RZ, RZ, c[0x0][0x188] ;  /* 0x00006200ff0a7624 */ /* 0x000fe200078e00ff */
[----:B------:R-:W-:Y:S01]  /*6c40*/  SHF.L.U64.HI R204, R19, 0x2, R204 ;  /* 0x0000000213cc7819 */ /* 0x000fe200000102cc */
[----:B------:R-:W-:Y:S01]  /*6c50*/  CS2R R98, SRZ ;  /* 0x0000000000627805 */ /* 0x000fe2000001ff00 */
[----:B------:R-:W-:Y:S01]  /*6c60*/  SHF.L.U64.HI R202, R17, 0x2, R202 ;  /* 0x0000000211ca7819 */ /* 0x000fe200000102ca */
[----:B------:R-:W-:Y:S01]  /*6c70*/  IMAD R10, R10, 0x3e, RZ ;  /* 0x0000003e0a0a7824 */ /* 0x000fe200078e02ff */
[----:B------:R-:W-:Y:S01]  /*6c80*/  SHF.L.U64.HI R221, R169, 0x2, R221 ;  /* 0x00000002a9dd7819 */ /* 0x000fe200000102dd */
[----:B------:R-:W-:Y:S01]  /*6c90*/  CS2R R56, SRZ ;  /* 0x0000000000387805 */ /* 0x000fe2000001ff00 */
[----:B------:R-:W-:Y:S01]  /*6ca0*/  IADD3.X R19, R37, c[0x0][0x16c], RZ, P1, !PT ;  /* 0x00005b0025137a10 */ /* 0x000fe20000ffe4ff */
[----:B------:R-:W-:Y:S01]  /*6cb0*/  CS2R R58, SRZ ;  /* 0x00000000003a7805 */ /* 0x000fe2000001ff00 */
[----:B------:R-:W-:Y:S01]  /*6cc0*/  SHF.R.S32.HI R199, RZ, 0x1f, R22 ;  /* 0x0000001fffc77819 */ /* 0x000fe20000011416 */
[----:B------:R-:W-:Y:S01]  /*6cd0*/  CS2R R92, SRZ ;  /* 0x00000000005c7805 */ /* 0x000fe2000001ff00 */
[----:B------:R-:W-:Y:S01]  /*6ce0*/  SHF.R.S32.HI R219, RZ, 0x1f, R179 ;  /* 0x0000001fffdb7819 */ /* 0x000fe200000114b3 */
[----:B------:R-:W-:Y:S01]  /*6cf0*/  CS2R R94, SRZ ;  /* 0x00000000005e7805 */ /* 0x000fe2000001ff00 */
[----:B------:R-:W-:Y:S01]  /*6d00*/  SHF.L.U64.HI R198, R15, 0x2, R198 ;  /* 0x000000020fc67819 */ /* 0x000fe200000102c6 */
[----:B------:R-:W-:Y:S01]  /*6d10*/  CS2R R48, SRZ ;  /* 0x0000000000307805 */ /* 0x000fe2000001ff00 */
[----:B------:R-:W-:Y:S01]  /*6d20*/  IADD3 R17, P1, R20, c[0x0][0x168], RZ ;  /* 0x00005a0014117a10 */ /* 0x000fe20007f3e0ff */
        /* <DEDUP_REMOVED lines=9> */
[----:B------:R-:W-:Y:S01]  /*6dc0*/  SHF.L.U64.HI R197, R18, 0x2, R197 ;  /* 0x0000000212c57819 */ /* 0x000fe200000102c5 */
[----:B------:R-:W-:Y:S01]  /*6dd0*/  CS2R R100, SRZ ;  /* 0x0000000000647805 */ /* 0x000fe2000001ff00 */
[----:B------:R-:W-:Y:S01]  /*6de0*/  IADD3 R15, P5, R45, c[0x0][0x168], RZ ;  /* 0x00005a002d0f7a10 */ /* 0x000fe20007fbe0ff */
[----:B------:R-:W-:Y:S01]  /*6df0*/  CS2R R102, SRZ ;  /* 0x0000000000667805 */ /* 0x000fe2000001ff00 */
[----:B------:R-:W-:Y:S01]  /*6e00*/  IADD3.X R20, R36, c[0x0][0x16c], RZ, P2, !PT ;  /* 0x00005b0024147a10 */ /* 0x000fe200017fe4ff */
[----:B------:R-:W-:Y:S01]  /*6e10*/  CS2R R42, SRZ ;  /* 0x00000000002a7805 */ /* 0x000fe2000001ff00 */
[----:B------:R-:W-:Y:S01]  /*6e20*/  IADD3 R180, P3, R180, c[0x0][0x168], RZ ;  /* 0x00005a00b4b47a10 */ /* 0x000fe20007f7e0ff */
[----:B------:R-:W-:Y:S01]  /*6e30*/  CS2R R64, SRZ ;  /* 0x0000000000407805 */ /* 0x000fe2000001ff00 */
[----:B------:R-:W-:Y:S01]  /*6e40*/  IADD3 R14, P4, R46, c[0x0][0x168], RZ ;  /* 0x00005a002e0e7a10 */ /* 0x000fe20007f9e0ff */
[----:B------:R-:W-:Y:S01]  /*6e50*/  CS2R R66, SRZ ;  /* 0x0000000000427805 */ /* 0x000fe2000001ff00 */
[----:B------:R-:W-:Y:S01]  /*6e60*/  IADD3 R18, P2, R39, c[0x0][0x168], RZ ;  /* 0x00005a0027127a10 */ /* 0x000fe20007f5e0ff */
[----:B------:R-:W-:Y:S01]  /*6e70*/  CS2R R80, SRZ ;  /* 0x0000000000507805 */ /* 0x000fe2000001ff00 */
[----:B------:R-:W-:Y:S01]  /*6e80*/  LOP3.LUT R185, R185, R68, RZ, 0xfc, !PT ;  /* 0x00000044b9b97212 */ /* 0x000fe200078efcff */
[----:B------:R-:W-:Y:S01]  /*6e90*/  CS2R R82, SRZ ;  /* 0x0000000000527805 */ /* 0x000fe2000001ff00 */
[----:B------:R-:W-:Y:S01]  /*6ea0*/  SHF.L.U64.HI R199, R22, 0x2, R199 ;  /* 0x0000000216c77819 */ /* 0x000fe200000102c7 */
[----:B------:R-:W-:Y:S01]  /*6eb0*/  CS2R R108, SRZ ;  /* 0x00000000006c7805 */ /* 0x000fe2000001ff00 */
[----:B------:R-:W-:Y:S01]  /*6ec0*/  SHF.L.U64.HI R219, R179, 0x2, R219 ;  /* 0x00000002b3db7819 */ /* 0x000fe200000102db */
[----:B------:R-:W-:Y:S01]  /*6ed0*/  CS2R R44, SRZ ;  /* 0x00000000002c7805 */ /* 0x000fe2000001ff00 */
[----:B------:R-:W-:Y:S01]  /*6ee0*/  SHF.L.U64.HI R200, R25, 0x2, R200 ;  /* 0x0000000219c87819 */ /* 0x000fe200000102c8 */
[----:B------:R-:W-:Y:S01]  /*6ef0*/  CS2R R46, SRZ ;  /* 0x00000000002e7805 */ /* 0x000fe2000001ff00 */
[----:B------:R-:W-:-:S02]  /*6f00*/  SHF.L.U64.HI R203, R21, 0x2, R203 ;  /* 0x0000000215cb7819 */ /* 0x000fc400000102cb */
[----:B------:R-:W-:Y:S02]  /*6f10*/  IADD3.X R22, R34, c[0x0][0x16c], RZ, P5, !PT ;  /* 0x00005b0022167a10 */ /* 0x000fe40002ffe4ff */
[----:B------:R-:W-:Y:S02]  /*6f20*/  IADD3.X R179, R6, c[0x0][0x16c], RZ, P3, !PT ;  /* 0x00005b0006b37a10 */ /* 0x000fe40001ffe4ff */
[----:B------:R-:W-:Y:S02]  /*6f30*/  SHF.R.S32.HI R201, RZ, 0x1f, R26 ;  /* 0x0000001fffc97819 */ /* 0x000fe4000001141a */
[----:B------:R-:W-:Y:S02]  /*6f40*/  IADD3.X R21, R35, c[0x0][0x16c], RZ, P4, !PT ;  /* 0x00005b0023157a10 */ /* 0x000fe400027fe4ff */
[----:B------:R-:W-:Y:S02]  /*6f50*/  IADD3 R138, P5, R138, c[0x0][0x168], RZ ;  /* 0x00005a008a8a7a10 */ /* 0x000fe40007fbe0ff */
[----:B------:R-:W-:-:S02]  /*6f60*/  IADD3.X R24, R24, c[0x0][0x16c], RZ, P1, !PT ;  /* 0x00005b0018187a10 */ /* 0x000fc40000ffe4ff */
[----:B------:R-:W-:Y:S02]  /*6f70*/  IADD3.X R25, R32, c[0x0][0x16c], RZ, P2, !PT ;  /* 0x00005b0020197a10 */ /* 0x000fe400017fe4ff */
[----:B------:R-:W-:Y:S02]  /*6f80*/  LOP3.LUT R6, R185, 0x40, RZ, 0x3c, !PT ;  /* 0x00000040b9067812 */ /* 0x000fe400078e3cff */
[----:B------:R-:W-:Y:S02]  /*6f90*/  IADD3 R136, P4, R136, c[0x0][0x168], RZ ;  /* 0x00005a0088887a10 */ /* 0x000fe40007f9e0ff */
[----:B------:R-:W-:Y:S01]  /*6fa0*/  IADD3 R142, P1, R142, c[0x0][0x168], RZ ;  /* 0x00005a008e8e7a10 */ /* 0x000fe20007f3e0ff */
[----:B------:R2:W-:Y:S01]  /*6fb0*/  STL [R1], R6 ;  /* 0x0000000601007387 */ /* 0x0005e20000100800 */
[----:B------:R-:W-:Y:S02]  /*6fc0*/  IADD3 R144, P2, R144, c[0x0][0x168], RZ ;  /* 0x00005a0090907a10 */ /* 0x000fe40007f5e0ff */
[----:B------:R-:W-:-:S02]  /*6fd0*/  SHF.L.U64.HI R201, R26, 0x2, R201 ;  /* 0x000000021ac97819 */ /* 0x000fc400000102c9 */
[----:B------:R-:W-:Y:S02]  /*6fe0*/  IADD3.X R137, R137, c[0x0][0x16c], RZ, P5, !PT ;  /* 0x00005b0089897a10 */ /* 0x000fe40002ffe4ff */
[----:B------:R-:W-:Y:S02]  /*6ff0*/  IADD3.X R26, R29, c[0x0][0x16c], RZ, P4, !PT ;  /* 0x00005b001d1a7a10 */ /* 0x000fe400027fe4ff */
[----:B------:R-:W-:Y:S02]  /*7000*/  IADD3 R148, P5, R148, c[0x0][0x168], RZ ;  /* 0x00005a0094947a10 */ /* 0x000fe40007fbe0ff */
[----:B------:R-:W-:Y:S02]  /*7010*/  IADD3.X R141, R141, c[0x0][0x16c], RZ, P1, !PT ;  /* 0x00005b008d8d7a10 */ /* 0x000fe40000ffe4ff */
[----:B------:R-:W-:Y:S02]  /*7020*/  IADD3.X R143, R143, c[0x0][0x16c], RZ, P2, !PT ;  /* 0x00005b008f8f7a10 */ /* 0x000fe400017fe4ff */
[----:B------:R-:W-:-:S02]  /*7030*/  IADD3 R146, P4, R146, c[0x0][0x168], RZ ;  /* 0x00005a0092927a10 */ /* 0x000fc40007f9e0ff */
[----:B------:R-:W-:Y:S02]  /*7040*/  IADD3 R152, P1, R152, c[0x0][0x168], RZ ;  /* 0x00005a0098987a10 */ /* 0x000fe40007f3e0ff */
[----:B------:R-:W-:Y:S02]  /*7050*/  IADD3 R154, P2, R154, c[0x0][0x168], RZ ;  /* 0x00005a009a9a7a10 */ /* 0x000fe40007f5e0ff */
[----:B------:R-:W-:Y:S02]  /*7060*/  IADD3.X R147, R147, c[0x0][0x16c], RZ, P5, !PT ;  /* 0x00005b0093937a10 */ /* 0x000fe40002ffe4ff */
[----:B------:R-:W-:Y:S02]  /*7070*/  IADD3.X R145, R145, c[0x0][0x16c], RZ, P4, !PT ;  /* 0x00005b0091917a10 */ /* 0x000fe400027fe4ff */
[----:B------:R-:W-:Y:S02]  /*7080*/  IADD3 R158, P5, R158, c[0x0][0x168], RZ ;  /* 0x00005a009e9e7a10 */ /* 0x000fe40007fbe0ff */
[----:B------:R-:W-:-:S02]  /*7090*/  IADD3.X R151, R151, c[0x0][0x16c], RZ, P1, !PT ;  /* 0x00005b0097977a10 */ /* 0x000fc40000ffe4ff */
[----:B------:R-:W-:Y:S02]  /*70a0*/  IADD3.X R153, R153, c[0x0][0x16c], RZ, P2, !PT ;  /* 0x00005b0099997a10 */ /* 0x000fe400017fe4ff */
[----:B------:R-:W-:Y:S01]  /*70b0*/  SHF.L.U64.HI R9, R106, 0x2, R41 ;  /* 0x000000026a097819 */ /* 0x000fe20000010229 */
[----:B------:R-:W-:Y:S01]  /*70c0*/  IMAD.MOV.U32 R106, RZ, RZ, c[0x0][0x188] ;  /* 0x00006200ff6a7624 */ /* 0x000fe200078e00ff */
[----:B------:R-:W-:Y:S01]  /*70d0*/  LOP3.LUT R187, R123, 0x3, RZ, 0xc0, !PT ;  /* 0x000000037bbb7812 */ /* 0x000fe200078ec0ff */
[----:B------:R-:W-:Y:S01]  /*70e0*/  CS2R R40, SRZ ;  /* 0x0000000000287805 */ /* 0x000fe2000001ff00 */
[----:B------:R-:W-:Y:S01]  /*70f0*/  IADD3 R156, P4, R156, c[0x0][0x168], RZ ;  /* 0x00005a009c9c7a10 */ /* 0x000fe20007f9e0ff */
[----:B------:R-:W-:Y:S01]  /*7100*/  IMAD R106, R106, 0x3c, RZ ;  /* 0x0000003c6a6a7824 */ /* 0x000fe200078e02ff */
[----:B------:R-:W-:Y:S01]  /*7110*/  IADD3 R162, P1, R162, c[0x0][0x168], RZ ;  /* 0x00005a00a2a27a10 */ /* 0x000fe20007f3e0ff */
[----:B------:R-:W-:Y:S01]  /*7120*/  IMAD R187, R187, 0x220, RZ ;  /* 0x00000220bbbb7824 */ /* 0x000fe200078e02ff */
[----:B------:R-:W-:-:S02]  /*7130*/  IADD3 R164, P2, R164, c[0x0][0x168], RZ ;  /* 0x00005a00a4a47a10 */ /* 0x000fc40007f5e0ff */
[----:B------:R-:W-:Y:S02]  /*7140*/  SHF.R.S32.HI R191, RZ, 0x1f, R10 ;  /* 0x0000001fffbf7819 */ /* 0x000fe4000001140a */
[----:B------:R-:W-:Y:S02]  /*7150*/  SHF.R.S32.HI R186, RZ, 0x1f, R233 ;  /* 0x0000001fffba7819 */ /* 0x000fe400000114e9 */
[----:B------:R-:W-:Y:S02]  /*7160*/  IADD3.X R157, R157, c[0x0][0x16c], RZ, P5, !PT ;  /* 0x00005b009d9d7a10 */ /* 0x000fe40002ffe4ff */
[----:B------:R-:W-:Y:S02]  /*7170*/  IADD3.X R155, R155, c[0x0][0x16c], RZ, P4, !PT ;  /* 0x00005b009b9b7a10 */ /* 0x000fe400027fe4ff */
[----:B------:R-:W-:Y:S02]  /*7180*/  IADD3 R168, P5, R168, c[0x0][0x168], RZ ;  /* 0x00005a00a8a87a10 */ /* 0x000fe40007fbe0ff */
[----:B------:R-:W-:-:S02]  /*7190*/  IADD3.X R161, R161, c[0x0][0x16c], RZ, P1, !PT ;  /* 0x00005b00a1a17a10 */ /* 0x000fc40000ffe4ff */
[----:B------:R-:W-:Y:S02]  /*71a0*/  IADD3.X R163, R163, c[0x0][0x16c], RZ, P2, !PT ;  /* 0x00005b00a3a37a10 */ /* 0x000fe400017fe4ff */
[----:B------:R-:W-:Y:S01]  /*71b0*/  SHF.L.U64.HI R191, R10, 0x2, R191 ;  /* 0x000000020abf7819 */ /* 0x000fe200000102bf */
[----:B------:R-:W-:Y:S01]  /*71c0*/  IMAD.MOV.U32 R10, RZ, RZ, c[0x0][0x18c] ;  /* 0x00006300ff0a7624 */ /* 0x000fe200078e00ff */
[----:B------:R-:W-:Y:S02]  /*71d0*/  IADD3 R166, P4, R166, c[0x0][0x168], RZ ;  /* 0x00005a00a6a67a10 */ /* 0x000fe40007f9e0ff */
[----:B------:R-:W-:Y:S01]  /*71e0*/  IADD3 R172, P1, R172, c[0x0][0x168], RZ ;  /* 0x00005a00acac7a10 */ /* 0x000fe20007f3e0ff */
[----:B------:R-:W-:Y:S01]  /*71f0*/  IMAD.SHL.U32 R10, R10, 0x40, RZ ;  /* 0x000000400a0a7824 */ /* 0x000fe200078e00ff */
[----:B------:R-:W-:Y:S02]  /*7200*/  IADD3 R174, P2, R174, c[0x0][0x168], RZ ;  /* 0x00005a00aeae7a10 */ /* 0x000fe40007f5e0ff */
[----:B------:R-:W-:Y:S01]  /*7210*/  LEA.HI R186, R186, R233, RZ, 0x6 ;  /* 0x000000e9baba7211 */ /* 0x000fe200078f30ff */
[----:B------:R-:W-:Y:S01]  /*7220*/  IMAD.SHL.U32 R10, R10, 0x4, RZ ;  /* 0x000000040a0a7824 */ /* 0x000fe200078e00ff */
[----:B------:R-:W-:-:S02]  /*7230*/  SHF.R.S32.HI R220, RZ, 0x1f, R177 ;  /* 0x0000001fffdc7819 */ /* 0x000fc400000114b1 */
[----:B------:R-:W-:Y:S02]  /*7240*/  IADD3.X R167, R167, c[0x0][0x16c], RZ, P5, !PT ;  /* 0x00005b00a7a77a10 */ /* 0x000fe40002ffe4ff */
[----:B------:R-:W-:Y:S02]  /*7250*/  SHF.R.S32.HI R206, RZ, 0x1f, R110 ;  /* 0x0000001fffce7819 */ /* 0x000fe4000001146e */
[----:B------:R-:W-:Y:S02]  /*7260*/  SHF.R.S32.HI R207, RZ, 0x1f, R111 ;  /* 0x0000001fffcf7819 */ /* 0x000fe4000001146f */
[----:B------:R-:W-:Y:S02]  /*7270*/  SHF.R.S32.HI R208, RZ, 0x1f, R128 ;  /* 0x0000001fffd07819 */ /* 0x000fe40000011480 */
[----:B------:R-:W-:Y:S02]  /*7280*/  SHF.R.S32.HI R209, RZ, 0x1f, R129 ;  /* 0x0000001fffd17819 */ /* 0x000fe40000011481 */
[----:B------:R-:W-:-:S02]  /*7290*/  SHF.R.S32.HI R210, RZ, 0x1f, R130 ;  /* 0x0000001fffd27819 */ /* 0x000fc40000011482 */
[----:B------:R-:W-:Y:S02]  /*72a0*/  SHF.R.S32.HI R211, RZ, 0x1f, R131 ;  /* 0x0000001fffd37819 */ /* 0x000fe40000011483 */
[----:B------:R-:W-:Y:S02]  /*72b0*/  SHF.R.S32.HI R212, RZ, 0x1f, R69 ;  /* 0x0000001fffd47819 */ /* 0x000fe40000011445 */
[----:B------:R-:W-:Y:S02]  /*72c0*/  SHF.R.S32.HI R213, RZ, 0x1f, R70 ;  /* 0x0000001fffd57819 */ /* 0x000fe40000011446 */
[----:B------:R-:W-:Y:S02]  /*72d0*/  SHF.R.S32.HI R214, RZ, 0x1f, R71 ;  /* 0x0000001fffd67819 */ /* 0x000fe40000011447 */
[----:B------:R-:W-:Y:S02]  /*72e0*/  SHF.R.S32.HI R215, RZ, 0x1f, R84 ;  /* 0x0000001fffd77819 */ /* 0x000fe40000011454 */
[----:B------:R-:W-:-:S02]  /*72f0*/  SHF.R.S32.HI R216, RZ, 0x1f, R85 ;  /* 0x0000001fffd87819 */ /* 0x000fc40000011455 */
[----:B------:R-:W-:Y:S02]  /*7300*/  SHF.R.S32.HI R217, RZ, 0x1f, R86 ;  /* 0x0000001fffd97819 */ /* 0x000fe40000011456 */
[----:B------:R-:W-:Y:S02]  /*7310*/  SHF.R.S32.HI R218, RZ, 0x1f, R87 ;  /* 0x0000001fffda7819 */ /* 0x000fe40000011457 */
[----:B------:R-:W-:Y:S02]  /*7320*/  IADD3.X R165, R165, c[0x0][0x16c], RZ, P4, !PT ;  /* 0x00005b00a5a57a10 */ /* 0x000fe400027fe4ff */
[----:B------:R-:W-:Y:S02]  /*7330*/  IADD3 R178, P5, R178, c[0x0][0x168], RZ ;  /* 0x00005a00b2b27a10 */ /* 0x000fe40007fbe0ff */
[----:B------:R-:W-:Y:S02]  /*7340*/  IADD3.X R171, R171, c[0x0][0x16c], RZ, P1, !PT ;  /* 0x00005b00abab7a10 */ /* 0x000fe40000ffe4ff */
[----:B------:R-:W-:-:S02]  /*7350*/  IADD3.X R173, R173, c[0x0][0x16c], RZ, P2, !PT ;  /* 0x00005b00adad7a10 */ /* 0x000fc400017fe4ff */
        /* <DEDUP_REMOVED lines=31> */
[----:B------:R-:W-:Y:S02]  /*7550*/  IADD3 R27, P0, R27, c[0x0][0x160], RZ ;  /* 0x000058001b1b7a10 */ /* 0x000fe40007f1e0ff */
[----:B------:R-:W-:Y:S02]  /*7560*/  SHF.R.S32.HI R186, RZ, 0x6, R186 ;  /* 0x00000006ffba7819 */ /* 0x000fe400000114ba */
[----:B------:R-:W-:Y:S02]  /*7570*/  IADD3 R176, P4, R176, c[0x0][0x168], RZ ;  /* 0x00005a00b0b07a10 */ /* 0x000fe40007f9e0ff */
[----:B------:R-:W-:Y:S02]  /*7580*/  IADD3 R182, P1, R182, c[0x0][0x168], RZ ;  /* 0x00005a00b6b67a10 */ /* 0x000fe40007f3e0ff */
[----:B------:R-:W-:-:S02]  /*7590*/  IADD3 R184, P2, R184, c[0x0][0x168], RZ ;  /* 0x00005a00b8b87a10 */ /* 0x000fc40007f5e0ff */
[----:B------:R-:W-:Y:S02]  /*75a0*/  LOP3.LUT R187, R187, 0x5c, R123, 0x78, !PT ;  /* 0x0000005cbbbb7812 */ /* 0x000fe400078e787b */
[----:B------:R-:W-:Y:S02]  /*75b0*/  SHF.L.U64.HI R220, R177, 0x2, R220 ;  /* 0x00000002b1dc7819 */ /* 0x000fe400000102dc */
[----:B------:R-:W-:Y:S02]  /*75c0*/  SHF.L.U64.HI R206, R110, 0x2, R206 ;  /* 0x000000026ece7819 */ /* 0x000fe400000102ce */
[----:B------:R-:W-:Y:S02]  /*75d0*/  SHF.L.U64.HI R207, R111, 0x2, R207 ;  /* 0x000000026fcf7819 */ /* 0x000fe400000102cf */
[----:B------:R-:W-:Y:S01]  /*75e0*/  SHF.L.U64.HI R208, R128, 0x2, R208 ;  /* 0x0000000280d07819 */ /* 0x000fe200000102d0 */
[----:B------:R-:W-:Y:S01]  /*75f0*/  CS2R R110, SRZ ;  /* 0x00000000006e7805 */ /* 0x000fe2000001ff00 */
[----:B------:R-:W-:-:S02]  /*7600*/  SHF.L.U64.HI R209, R129, 0x2, R209 ;  /* 0x0000000281d17819 */ /* 0x000fc400000102d1 */
[----:B------:R-:W-:Y:S01]  /*7610*/  SHF.L.U64.HI R210, R130, 0x2, R210 ;  /* 0x0000000282d27819 */ /* 0x000fe200000102d2 */
[----:B------:R-:W-:Y:S01]  /*7620*/  CS2R R128, SRZ ;  /* 0x0000000000807805 */ /* 0x000fe2000001ff00 */
[----:B------:R-:W-:Y:S02]  /*7630*/  SHF.L.U64.HI R211, R131, 0x2, R211 ;  /* 0x0000000283d37819 */ /* 0x000fe400000102d3 */
[----:B------:R-:W-:Y:S01]  /*7640*/  SHF.L.U64.HI R212, R69, 0x2, R212 ;  /* 0x0000000245d47819 */ /* 0x000fe200000102d4 */
[----:B------:R-:W-:Y:S01]  /*7650*/  CS2R R130, SRZ ;  /* 0x0000000000827805 */ /* 0x000fe2000001ff00 */
[----:B------:R-:W-:Y:S01]  /*7660*/  SHF.L.U64.HI R213, R70, 0x2, R213 ;  /* 0x0000000246d57819 */ /* 0x000fe200000102d5 */
[----:B-1----:R-:W-:Y:S01]  /*7670*/  CS2R R68, SRZ ;  /* 0x0000000000447805 */ /* 0x002fe2000001ff00 */
[----:B------:R-:W-:Y:S02]  /*7680*/  SHF.L.U64.HI R214, R71, 0x2, R214 ;  /* 0x0000000247d67819 */ /* 0x000fe400000102d6 */
[----:B------:R-:W-:Y:S01]  /*7690*/  SHF.L.U64.HI R215, R84, 0x2, R215 ;  /* 0x0000000254d77819 */ /* 0x000fe200000102d7 */
[----:B------:R-:W-:Y:S01]  /*76a0*/  CS2R R70, SRZ ;  /* 0x0000000000467805 */ /* 0x000fe2000001ff00 */
[----:B------:R-:W-:-:S02]  /*76b0*/  SHF.L.U64.HI R216, R85, 0x2, R216 ;  /* 0x0000000255d87819 */ /* 0x000fc400000102d8 */
[----:B------:R-:W-:Y:S01]  /*76c0*/  SHF.L.U64.HI R217, R86, 0x2, R217 ;  /* 0x0000000256d97819 */ /* 0x000fe200000102d9 */
[----:B------:R-:W-:Y:S01]  /*76d0*/  CS2R R84, SRZ ;  /* 0x0000000000547805 */ /* 0x000fe2000001ff00 */
[----:B------:R-:W-:Y:S02]  /*76e0*/  SHF.L.U64.HI R218, R87, 0x2, R218 ;  /* 0x0000000257da7819 */ /* 0x000fe400000102da */
[----:B------:R-:W-:Y:S01]  /*76f0*/  IADD3.X R177, R30, c[0x0][0x16c], RZ, P5, !PT ;  /* 0x00005b001eb17a10 */ /* 0x000fe20002ffe4ff */
[----:B------:R-:W-:Y:S01]  /*7700*/  CS2R R86, SRZ ;  /* 0x0000000000567805 */ /* 0x000fe2000001ff00 */
[----:B------:R-:W-:Y:S02]  /*7710*/  SHF.L.U64.HI R193, R106, 0x2, R193 ;  /* 0x000000026ac17819 */ /* 0x000fe400000102c1 */
[----:B------:R-:W-:Y:S02]  /*7720*/  SHF.L.U64.HI R222, R135, 0x2, R222 ;  /* 0x0000000287de7819 */ /* 0x000fe400000102de */
[----:B------:R-:W-:-:S02]  /*7730*/  SHF.L.U64.HI R223, R134, 0x2, R223 ;  /* 0x0000000286df7819 */ /* 0x000fc400000102df */
[----:B------:R-:W-:Y:S02]  /*7740*/  SHF.L.U64.HI R224, R133, 0x2, R224 ;  /* 0x0000000285e07819 */ /* 0x000fe400000102e0 */
[----:B------:R-:W-:Y:S02]  /*7750*/  SHF.L.U64.HI R225, R132, 0x2, R225 ;  /* 0x0000000284e17819 */ /* 0x000fe400000102e1 */
[----:B------:R-:W-:Y:S02]  /*7760*/  SHF.L.U64.HI R226, R127, 0x2, R226 ;  /* 0x000000027fe27819 */ /* 0x000fe400000102e2 */
        /* <DEDUP_REMOVED lines=25> */
[----:B------:R-:W-:Y:S02]  /*7900*/  IADD3.X R175, R175, c[0x0][0x16c], RZ, P4, !PT ;  /* 0x00005b00afaf7a10 */ /* 0x000fe400027fe4ff */
[----:B------:R-:W-:-:S02]  /*7910*/  IADD3.X R181, R181, c[0x0][0x16c], RZ, P1, !PT ;  /* 0x00005b00b5b57a10 */ /* 0x000fc40000ffe4ff */
[----:B------:R-:W-:Y:S02]  /*7920*/  IADD3.X R183, R183, c[0x0][0x16c], RZ, P2, !PT ;  /* 0x00005b00b7b77a10 */ /* 0x000fe400017fe4ff */
[----:B------:R-:W-:Y:S02]  /*7930*/  IADD3.X R28, R28, c[0x0][0x164], RZ, P0, !PT ;  /* 0x000059001c1c7a10 */ /* 0x000fe400007fe4ff */
[----:B------:R-:W-:Y:S02]  /*7940*/  IADD3 R30, R186, -0x2, RZ ;  /* 0xfffffffeba1e7810 */ /* 0x000fe40007ffe0ff */
[----:B--2---:R-:W-:Y:S02]  /*7950*/  LOP3.LUT R29, R187, 0x20, RZ, 0x3c, !PT ;  /* 0x00000020bb1d7812 */ /* 0x004fe400078e3cff */
.L_x_2:
[----:B------:R-:W-:Y:S01]  /*7960*/  IADD3 R12, R12, 0x1, RZ ;  /* 0x000000010c0c7810 */ /* 0x000fe20007ffe0ff */
[----:B------:R-:W-:-:S04]  /*7970*/  DEPBAR.LE SB0, 0x2 ;  /* 0x000080800000791a */ /* 0x000fc80000000000 */
[----:B------:R-:W-:Y:S01]  /*7980*/  BAR.SYNC.DEFER_BLOCKING 0x0 ;  /* 0x0000000000007b1d */ /* 0x000fe20000010000 */
[C---:B------:R-:W-:Y:S02]  /*7990*/  ISETP.GT.AND P0, PT, R12.reuse, 0x1, PT ;  /* 0x000000010c00780c */ /* 0x040fe40003f04270 */
[----:B------:R-:W-:Y:S02]  /*79a0*/  LOP3.LUT R6, R187, 0x20, RZ, 0x3c, !PT ;  /* 0x00000020bb067812 */ /* 0x000fe400078e3cff */
[----:B------:R-:W-:-:S05]  /*79b0*/  SEL R12, R12, RZ, !P0 ;  /* 0x000000ff0c0c7207 */ /* 0x000fca0004000000 */
[C---:B------:R-:W-:Y:S02]  /*79c0*/  IMAD R30, R12.reuse, 0x8000, R6 ;  /* 0x000080000c1e7824 */ /* 0x040fe400078e0206 */
[----:B------:R-:W2:Y:S01]  /*79d0*/  LDL R6, [R1] ;  /* 0x0000000001067983 */ /* 0x000ea20000100800 */
[C---:B------:R-:W-:Y:S02]  /*79e0*/  IMAD R29, R12.reuse, 0x8000, R187 ;  /* 0x000080000c1d7824 */ /* 0x040fe400078e02bb */
[----:B------:R-:W-:-:S03]  /*79f0*/  IMAD R31, R12, 0x4000, R185 ;  /* 0x000040000c1f7824 */ /* 0x000fc600078e02b9 */
[----:B------:R-:W-:Y:S04]  /*7a00*/  LDS R116, [R29+0x180] ;  /* 0x000180001d747984 */ /* 0x000fe80000000800 */
[----:B------:R-:W-:Y:S04]  /*7a10*/  LDS R118, [R29+0x980] ;  /* 0x000980001d767984 */ /* 0x000fe80000000800 */
[----:B------:R-:W-:Y:S04]  /*7a20*/  LDS R117, [R30+0x180] ;  /* 0x000180001e757984 */ /* 0x000fe80000000800 */
[----:B------:R-:W-:Y:S04]  /*7a30*/  LDS R119, [R30+0x980] ;  /* 0x000980001e777984 */ /* 0x000fe80000000800 */
[----:B------:R-:W1:Y:S04]  /*7a40*/  LDSM.16.M88.4 R32, [R31+0x10000] ;  /* 0x010000001f20783b */ /* 0x000e680000000200 */
[----:B------:R-:W-:Y:S04]  /*7a50*/  LDS R112, [R29] ;  /* 0x000000001d707984 */ /* 0x000fe80000000800 */
[----:B------:R-:W-:Y:S04]  /*7a60*/  LDS R114, [R29+0x800] ;  /* 0x000800001d727984 */ /* 0x000fe80000000800 */
[----:B------:R-:W-:Y:S04]  /*7a70*/  LDS R113, [R30] ;  /* 0x000000001e717984 */ /* 0x000fe80000000800 */
[----:B------:R-:W-:Y:S04]  /*7a80*/  LDS R115, [R30+0x800] ;  /* 0x000800001e737984 */ /* 0x000fe80000000800 */
[----:B------:R-:W3:Y:S04]  /*7a90*/  LDSM.16.M88.4 R72, [R31+0x11000] ;  /* 0x011000001f48783b */ /* 0x000ee80000000200 */
[----:B------:R-:W-:Y:S04]  /*7aa0*/  LDS R124, [R29+0x80] ;  /* 0x000080001d7c7984 */ /* 0x000fe80000000800 */
[----:B------:R-:W-:Y:S04]  /*7ab0*/  LDS R126, [R29+0x880] ;  /* 0x000880001d7e7984 */ /* 0x000fe80000000800 */
[----:B------:R-:W-:Y:S04]  /*7ac0*/  LDS R125, [R30+0x80] ;  /* 0x000080001e7d7984 */ /* 0x000fe80000000800 */
[----:B------:R-:W4:Y:S04]  /*7ad0*/  LDS R127, [R30+0x880] ;  /* 0x000880001e7f7984 */ /* 0x000f280000000800 */
[----:B------:R-:W5:Y:S04]  /*7ae0*/  LDSM.16.M88.4 R88, [R31+0x12000] ;  /* 0x012000001f58783b */ /* 0x000f680000000200 */
[----:B------:R-:W5:Y:S04]  /*7af0*/  LDSM.16.M88.4 R104, [R31+0x13000] ;  /* 0x013000001f68783b */ /* 0x000f680000000200 */
[----:B------:R-:W-:Y:S04]  /*7b00*/  LDS R120, [R29+0x100] ;  /* 0x000100001d787984 */ /* 0x000fe80000000800 */
[----:B------:R-:W-:Y:S04]  /*7b10*/  LDS R122, [R29+0x900] ;  /* 0x000900001d7a7984 */ /* 0x000fe80000000800 */
[----:B------:R-:W-:Y:S04]  /*7b20*/  LDS R121, [R30+0x100] ;  /* 0x000100001e797984 */ /* 0x000fe80000000800 */
[----:B------:R-:W5:Y:S01]  /*7b30*/  LDS R123, [R30+0x900] ;  /* 0x000900001e7b7984 */ /* 0x000f620000000800 */
[----:B-1----:R-:W-:Y:S08]  /*7b40*/  HMMA.1688.F32.TF32 R36, R116, R32, R128 ;  /* 0x000000207424723c */ /* 0x002ff00000081080 */
[----:B---3--:R-:W-:Y:S08]  /*7b50*/  HMMA.1688.F32.TF32 R128, R112, R72, R96 ;  /* 0x000000487080723c */ /* 0x008ff00000081060 */
[C---:B----4-:R-:W-:Y:S08]  /*7b60*/  HMMA.1688.F32.TF32 R48, R124.reuse, R32, R48 ;  /* 0x000000207c30723c */ /* 0x050ff00000081030 */
[-C--:B------:R-:W-:Y:S08]  /*7b70*/  HMMA.1688.F32.TF32 R60, R124, R72.reuse, R60 ;  /* 0x000000487c3c723c */ /* 0x080ff0000008103c */
[----:B------:R-:W-:Y:S08]  /*7b80*/  HMMA.1688.F32.TF32 R44, R116, R72, R44 ;  /* 0x00000048742c723c */ /* 0x000ff0000008102c */
[-C--:B-----5:R-:W-:Y:S08]  /*7b90*/  HMMA.1688.F32.TF32 R96, R124, R88.reuse, R76 ;  /* 0x000000587c60723c */ /* 0x0a0ff0000008104c */
[----:B------:R-:W-:Y:S08]  /*7ba0*/  HMMA.1688.F32.TF32 R68, R116, R88, R68 ;  /* 0x000000587444723c */ /* 0x000ff00000081044 */
[-C--:B------:R-:W-:Y:S08]  /*7bb0*/  HMMA.1688.F32.TF32 R124, R124, R104.reuse, R100 ;  /* 0x000000687c7c723c */ /* 0x080ff00000081064 */
[----:B------:R-:W-:Y:S01]  /*7bc0*/  HMMA.1688.F32.TF32 R116, R116, R104, R84 ;  /* 0x000000687474723c */ /* 0x000fe20000081054 */
[----:B------:R-:W-:Y:S04]  /*7bd0*/  LDS R84, [R29+0x1000] ;  /* 0x001000001d547984 */ /* 0x000fe80000000800 */
[----:B------:R-:W-:Y:S03]  /*7be0*/  LDS R86, [R29+0x1800] ;  /* 0x001800001d567984 */ /* 0x000fe60000000800 */
[C---:B------:R-:W-:Y:S01]  /*7bf0*/  HMMA.1688.F32.TF32 R40, R120.reuse, R32, R40 ;  /* 0x000000207828723c */ /* 0x040fe20000081028 */
[----:B------:R-:W-:Y:S04]  /*7c00*/  LDS R85, [R30+0x1000] ;  /* 0x001000001e557984 */ /* 0x000fe80000000800 */
[----:B------:R-:W1:Y:S03]  /*7c10*/  LDS R87, [R30+0x1800] ;  /* 0x001800001e577984 */ /* 0x000e660000000800 */
[C---:B------:R-:W-:Y:S08]  /*7c20*/  HMMA.1688.F32.TF32 R64, R120.reuse, R72, R64 ;  /* 0x000000487840723c */ /* 0x040ff00000081040 */
[C---:B------:R-:W-:Y:S08]  /*7c30*/  HMMA.1688.F32.TF32 R80, R120.reuse, R88, R80 ;  /* 0x000000587850723c */ /* 0x040ff00000081050 */
[----:B------:R-:W-:Y:S01]  /*7c40*/  HMMA.1688.F32.TF32 R100, R120, R104, R108 ;  /* 0x000000687864723c */ /* 0x000fe2000008106c */
[----:B------:R-:W-:Y:S04]  /*7c50*/  LDS R120, [R29+0x1080] ;  /* 0x001080001d787984 */ /* 0x000fe80000000800 */
[----:B------:R-:W-:Y:S03]  /*7c60*/  LDS R122, [R29+0x1880] ;  /* 0x001880001d7a7984 */ /* 0x000fe60000000800 */
[C---:B------:R-:W-:Y:S01]  /*7c70*/  HMMA.1688.F32.TF32 R52, R112.reuse, R32, R52 ;  /* 0x000000207034723c */ /* 0x040fe20000081034 */
[----:B------:R-:W-:Y:S04]  /*7c80*/  LDS R121, [R30+0x1080] ;  /* 0x001080001e797984 */ /* 0x000fe80000000800 */
[----:B------:R-:W3:Y:S03]  /*7c90*/  LDS R123, [R30+0x1880] ;  /* 0x001880001e7b7984 */ /* 0x000ee60000000800 */
[C---:B------:R-:W-:Y:S01]  /*7ca0*/  HMMA.1688.F32.TF32 R132, R112.reuse, R88, R56 ;  /* 0x000000587084723c */ /* 0x040fe20000081038 */
[----:B------:R-:W-:Y:S04]  /*7cb0*/  LDS R108, [R29+0x1180] ;  /* 0x001180001d6c7984 */ /* 0x000fe80000000800 */
[----:B------:R-:W-:Y:S03]  /*7cc0*/  LDS R110, [R29+0x1980] ;  /* 0x001980001d6e7984 */ /* 0x000fe60000000800 */
[----:B------:R-:W-:Y:S01]  /*7cd0*/  HMMA.1688.F32.TF32 R92, R112, R104, R92 ;  /* 0x00000068705c723c */ /* 0x000fe2000008105c */
[----:B------:R-:W-:Y:S04]  /*7ce0*/  LDS R112, [R29+0x1100] ;  /* 0x001100001d707984 */ /* 0x000fe80000000800 */
[----:B------:R-:W-:Y:S04]  /*7cf0*/  LDS R114, [R29+0x1900] ;  /* 0x001900001d727984 */ /* 0x000fe80000000800 */
[----:B------:R-:W-:Y:S04]  /*7d00*/  LDS R113, [R30+0x1100] ;  /* 0x001100001e717984 */ /* 0x000fe80000000800 */
[----:B------:R-:W4:Y:S04]  /*7d10*/  LDS R115, [R30+0x1900] ;  /* 0x001900001e737984 */ /* 0x000f280000000800 */
[----:B------:R-:W-:Y:S04]  /*7d20*/  LDS R109, [R30+0x1180] ;  /* 0x001180001e6d7984 */ /* 0x000fe80000000800 */
[----:B------:R-:W5:Y:S01]  /*7d30*/  LDS R111, [R30+0x1980] ;  /* 0x001980001e6f7984 */ /* 0x000f620000000800 */
[C---:B-1----:R-:W-:Y:S08]  /*7d40*/  HMMA.1688.F32.TF32 R52, R84.reuse, R34, R52 ;  /* 0x000000225434723c */ /* 0x042ff00000081034 */
[C---:B------:R-:W-:Y:S08]  /*7d50*/  HMMA.1688.F32.TF32 R56, R84.reuse, R74, R128 ;  /* 0x0000004a5438723c */ /* 0x040ff00000081080 */
[C---:B------:R-:W-:Y:S08]  /*7d60*/  HMMA.1688.F32.TF32 R76, R84.reuse, R90, R132 ;  /* 0x0000005a544c723c */ /* 0x040ff00000081084 */
[----:B------:R-:W-:Y:S08]  /*7d70*/  HMMA.1688.F32.TF32 R92, R84, R106, R92 ;  /* 0x0000006a545c723c */ /* 0x000ff0000008105c */
[C---:B---3--:R-:W-:Y:S08]  /*7d80*/  HMMA.1688.F32.TF32 R84, R120.reuse, R90, R96 ;  /* 0x0000005a7854723c */ /* 0x048ff00000081060 */
[C---:B------:R-:W-:Y:S08]  /*7d90*/  HMMA.1688.F32.TF32 R48, R120.reuse, R34, R48 ;  /* 0x000000227830723c */ /* 0x040ff00000081030 */
[C---:B------:R-:W-:Y:S08]  /*7da0*/  HMMA.1688.F32.TF32 R60, R120.reuse, R74, R60 ;  /* 0x0000004a783c723c */ /* 0x040ff0000008103c */
[----:B------:R-:W-:Y:S01]  /*7db0*/  HMMA.1688.F32.TF32 R96, R120, R106, R124 ;  /* 0x0000006a7860723c */ /* 0x000fe2000008107c */
[----:B------:R-:W-:Y:S04]  /*7dc0*/  LDS R120, [R29+0x2180] ;  /* 0x002180001d787984 */ /* 0x000fe80000000800 */
[----:B------:R-:W-:Y:S03]  /*7dd0*/  LDS R122, [R29+0x2980] ;  /* 0x002980001d7a7984 */ /* 0x000fe60000000800 */
[----:B----4-:R-:W-:Y:S01]  /*7de0*/  HMMA.1688.F32.TF32 R40, R112, R34, R40 ;  /* 0x000000227028723c */ /* 0x010fe20000081028 */
[----:B------:R-:W-:Y:S01]  /*7df0*/  LDS R121, [R30+0x2180] ;  /* 0x002180001e797984 */ /* 0x000fe20000000800 */
[----:B--2---:R-:W-:-:S03]  /*7e00*/  IMAD R6, R12, 0x4000, R6 ;  /* 0x000040000c067824 */ /* 0x004fc600078e0206 */
[----:B------:R-:W-:Y:S03]  /*7e10*/  LDS R123, [R30+0x2980] ;  /* 0x002980001e7b7984 */ /* 0x000fe60000000800 */
[C---:B------:R-:W-:Y:S08]  /*7e20*/  HMMA.1688.F32.TF32 R64, R112.reuse, R74, R64 ;  /* 0x0000004a7040723c */ /* 0x040ff00000081040 */
[C---:B------:R-:W-:Y:S08]  /*7e30*/  HMMA.1688.F32.TF32 R80, R112.reuse, R90, R80 ;  /* 0x0000005a7050723c */ /* 0x040ff00000081050 */
[----:B------:R-:W-:Y:S01]  /*7e40*/  HMMA.1688.F32.TF32 R100, R112, R106, R100 ;  /* 0x0000006a7064723c */ /* 0x000fe20000081064 */
[----:B------:R-:W-:Y:S04]  /*7e50*/  LDS R112, [R29+0x2080] ;  /* 0x002080001d707984 */ /* 0x000fe80000000800 */
[----:B------:R-:W-:Y:S03]  /*7e60*/  LDS R114, [R29+0x2880] ;  /* 0x002880001d727984 */ /* 0x000fe60000000800 */
[C---:B-----5:R-:W-:Y:S01]  /*7e70*/  HMMA.1688.F32.TF32 R32, R108.reuse, R34, R36 ;  /* 0x000000226c20723c */ /* 0x060fe20000081024 */
[----:B------:R-:W-:Y:S04]  /*7e80*/  LDS R113, [R30+0x2080] ;  /* 0x002080001e717984 */ /* 0x000fe80000000800 */
[----:B------:R-:W-:Y:S03]  /*7e90*/  LDS R115, [R30+0x2880] ;  /* 0x002880001e737984 */ /* 0x000fe60000000800 */
[C---:B------:R-:W-:Y:S01]  /*7ea0*/  HMMA.1688.F32.TF32 R72, R108.reuse, R74, R44 ;  /* 0x0000004a6c48723c */ /* 0x040fe2000008102c */
[----:B------:R-:W1:Y:S07]  /*7eb0*/  LDSM.16.M88.4 R36, [R6+0x10000] ;  /* 0x010000000624783b */ /* 0x000e6e0000000200 */
[C---:B------:R-:W-:Y:S01]  /*7ec0*/  HMMA.1688.F32.TF32 R88, R108.reuse, R90, R68 ;  /* 0x0000005a6c58723c */ /* 0x040fe20000081044 */
[----:B------:R-:W-:Y:S07]  /*7ed0*/  LDSM.16.M88.4 R68, [R6+0x12000] ;  /* 0x012000000644783b */ /* 0x000fee0000000200 */
[----:B------:R-:W-:Y:S01]  /*7ee0*/  HMMA.1688.F32.TF32 R104, R108, R106, R116 ;  /* 0x0000006a6c68723c */ /* 0x000fe20000081074 */
[----:B------:R-:W-:Y:S04]  /*7ef0*/  LDS R108, [R29+0x2000] ;  /* 0x002000001d6c7984 */ /* 0x000fe80000000800 */
[----:B------:R-:W-:Y:S04]  /*7f00*/  LDS R110, [R29+0x2800] ;  /* 0x002800001d6e7984 */ /* 0x000fe80000000800 */
[----:B------:R-:W-:Y:S04]  /*7f10*/  LDS R109, [R30+0x2000] ;  /* 0x002000001e6d7984 */ /* 0x000fe80000000800 */
[----:B------:R-:W2:Y:S04]  /*7f20*/  LDS R111, [R30+0x2800] ;  /* 0x002800001e6f7984 */ /* 0x000ea80000000800 */
[----:B------:R-:W-:Y:S04]  /*7f30*/  LDS R116, [R29+0x2100] ;  /* 0x002100001d747984 */ /* 0x000fe80000000800 */
[----:B------:R-:W-:Y:S01]  /*7f40*/  LDS R118, [R29+0x2900] ;  /* 0x002900001d767984 */ /* 0x000fe20000000800 */
[-C--:B-1----:R-:W-:Y:S03]  /*7f50*/  HMMA.1688.F32.TF32 R44, R120, R36.reuse, R32 ;  /* 0x00000024782c723c */ /* 0x082fe60000081020 */
[----:B------:R-:W1:Y:S04]  /*7f60*/  LDSM.16.M88.4 R32, [R6+0x11000] ;  /* 0x011000000620783b */ /* 0x000e680000000200 */
[----:B------:R-:W-:Y:S01]  /*7f70*/  LDS R117, [R30+0x2100] ;  /* 0x002100001e757984 */ /* 0x000fe20000000800 */
[----:B------:R-:W-:Y:S03]  /*7f80*/  HMMA.1688.F32.TF32 R48, R112, R36, R48 ;  /* 0x000000247030723c */ /* 0x000fe60000081030 */
[----:B------:R-:W-:Y:S05]  /*7f90*/  LDS R119, [R30+0x2900] ;  /* 0x002900001e777984 */ /* 0x000fea0000000800 */
[-C--:B--2---:R-:W-:Y:S08]  /*7fa0*/  HMMA.1688.F32.TF32 R124, R108, R68.reuse, R76 ;  /* 0x000000446c7c723c */ /* 0x084ff0000008104c */
[C---:B------:R-:W-:Y:S01]  /*7fb0*/  HMMA.1688.F32.TF32 R76, R112.reuse, R68, R84 ;  /* 0x00000044704c723c */ /* 0x040fe20000081054 */
[----:B------:R-:W2:Y:S07]  /*7fc0*/  LDSM.16.M88.4 R84, [R6+0x13000] ;  /* 0x013000000654783b */ /* 0x000eae0000000200 */
[-C--:B-1----:R-:W-:Y:S08]  /*7fd0*/  HMMA.1688.F32.TF32 R60, R112, R32.reuse, R60 ;  /* 0x00000020703c723c */ /* 0x082ff0000008103c */
[----:B------:R-:W-:Y:S08]  /*7fe0*/  HMMA.1688.F32.TF32 R56, R108, R32, R56 ;  /* 0x000000206c38723c */ /* 0x000ff00000081038 */
[----:B--2---:R-:W-:Y:S01]  /*7ff0*/  HMMA.1688.F32.TF32 R128, R112, R84, R96 ;  /* 0x000000547080723c */ /* 0x004fe20000081060 */
[----:B------:R-:W-:Y:S04]  /*8000*/  LDS R112, [R29+0x3000] ;  /* 0x003000001d707984 */ /* 0x000fe80000000800 */
[----:B------:R-:W-:Y:S04]  /*8010*/  LDS R114, [R29+0x3800] ;  /* 0x003800001d727984 */ /* 0x000fe80000000800 */
[----:B------:R-:W-:Y:S04]  /*8020*/  LDS R113, [R30+0x3000] ;  /* 0x003000001e717984 */ /* 0x000fe80000000800 */
[----:B------:R-:W1:Y:S01]  /*8030*/  LDS R115, [R30+0x3800] ;  /* 0x003800001e737984 */ /* 0x000e620000000800 */
[C---:B------:R-:W-:Y:S08]  /*8040*/  HMMA.1688.F32.TF32 R52, R108.reuse, R36, R52 ;  /* 0x000000246c34723c */ /* 0x040ff00000081034 */
[-C--:B------:R-:W-:Y:S08]  /*8050*/  HMMA.1688.F32.TF32 R92, R108, R84.reuse, R92 ;  /* 0x000000546c5c723c */ /* 0x080ff0000008105c */
[C---:B------:R-:W-:Y:S01]  /*8060*/  HMMA.1688.F32.TF32 R108, R116.reuse, R84, R100 ;  /* 0x00000054746c723c */ /* 0x040fe20000081064 */
[----:B------:R-:W-:Y:S04]  /*8070*/  LDS R100, [R29+0x3080] ;  /* 0x003080001d647984 */ /* 0x000fe80000000800 */
[----:B------:R-:W-:Y:S03]  /*8080*/  LDS R102, [R29+0x3880] ;  /* 0x003880001d667984 */ /* 0x000fe60000000800 */
[C---:B------:R-:W-:Y:S01]  /*8090*/  HMMA.1688.F32.TF32 R40, R116.reuse, R36, R40 ;  /* 0x000000247428723c */ /* 0x040fe20000081028 */
[----:B------:R-:W-:Y:S04]  /*80a0*/  LDS R101, [R30+0x3080] ;  /* 0x003080001e657984 */ /* 0x000fe80000000800 */
[----:B------:R-:W2:Y:S03]  /*80b0*/  LDS R103, [R30+0x3880] ;  /* 0x003880001e677984 */ /* 0x000ea60000000800 */
[----:B------:R-:W-:Y:S08]  /*80c0*/  HMMA.1688.F32.TF32 R64, R116, R32, R64 ;  /* 0x000000207440723c */ /* 0x000ff00000081040 */
[----:B-1----:R-:W-:Y:S08]  /*80d0*/  HMMA.1688.F32.TF32 R96, R112, R34, R56 ;  /* 0x000000227060723c */ /* 0x002ff00000081038 */
[----:B------:R-:W-:Y:S01]  /*80e0*/  HMMA.1688.F32.TF32 R80, R116, R68, R80 ;  /* 0x000000447450723c */ /* 0x000fe20000081050 */
[----:B------:R-:W-:Y:S04]  /*80f0*/  LDS R116, [R29+0x3100] ;  /* 0x003100001d747984 */ /* 0x000fe80000000800 */
[----:B------:R-:W-:Y:S03]  /*8100*/  LDS R118, [R29+0x3900] ;  /* 0x003900001d767984 */ /* 0x000fe60000000800 */
[C---:B------:R-:W-:Y:S01]  /*8110*/  HMMA.1688.F32.TF32 R52, R112.reuse, R38, R52 ;  /* 0x000000267034723c */ /* 0x040fe20000081034 */
[----:B------:R-:W-:Y:S04]  /*8120*/  LDS R117, [R30+0x3100] ;  /* 0x003100001e757984 */ /* 0x000fe80000000800 */
[----:B------:R-:W1:Y:S03]  /*8130*/  LDS R119, [R30+0x3900] ;  /* 0x003900001e777984 */ /* 0x000e660000000800 */
[C---:B------:R-:W-:Y:S01]  /*8140*/  HMMA.1688.F32.TF32 R56, R112.reuse, R70, R124 ;  /* 0x000000467038723c */ /* 0x040fe2000008107c */
[----:B------:R-:W-:Y:S04]  /*8150*/  LDS R124, [R29+0x5000] ;  /* 0x005000001d7c7984 */ /* 0x000fe80000000800 */
[----:B------:R-:W-:Y:S03]  /*8160*/  LDS R126, [R29+0x5800] ;  /* 0x005800001d7e7984 */ /* 0x000fe60000000800 */
[----:B------:R-:W-:Y:S01]  /*8170*/  HMMA.1688.F32.TF32 R92, R112, R86, R92 ;  /* 0x00000056705c723c */ /* 0x000fe2000008105c */
[----:B------:R-:W-:Y:S04]  /*8180*/  LDS R112, [R29+0x3180] ;  /* 0x003180001d707984 */ /* 0x000fe80000000800 */
[----:B------:R-:W-:Y:S04]  /*8190*/  LDS R114, [R29+0x3980] ;  /* 0x003980001d727984 */ /* 0x000fe80000000800 */
[----:B------:R-:W-:Y:S04]  /*81a0*/  LDS R113, [R30+0x3180] ;  /* 0x003180001e717984 */ /* 0x000fe80000000800 */
[----:B------:R-:W3:Y:S01]  /*81b0*/  LDS R115, [R30+0x3980] ;  /* 0x003980001e737984 */ /* 0x000ee20000000800 */
[C---:B------:R-:W-:Y:S03]  /*81c0*/  HMMA.1688.F32.TF32 R72, R120.reuse, R32, R72 ;  /* 0x000000207848723c */ /* 0x040fe60000081048 */
[----:B------:R-:W-:Y:S04]  /*81d0*/  LDS R125, [R30+0x5000] ;  /* 0x005000001e7d7984 */ /* 0x000fe80000000800 */
[----:B------:R-:W-:Y:S01]  /*81e0*/  LDS R127, [R30+0x5800] ;  /* 0x005800001e7f7984 */ /* 0x000fe20000000800 */
[C---:B------:R-:W-:Y:S08]  /*81f0*/  HMMA.1688.F32.TF32 R88, R120.reuse, R68, R88 ;  /* 0x000000447858723c */ /* 0x040ff00000081058 */
[----:B------:R-:W-:Y:S01]  /*8200*/  HMMA.1688.F32.TF32 R104, R120, R84, R104 ;  /* 0x000000547868723c */ /* 0x000fe20000081068 */
[----:B------:R-:W-:Y:S04]  /*8210*/  LDS R120, [R29+0x5080] ;  /* 0x005080001d787984 */ /* 0x000fe80000000800 */
[----:B------:R-:W-:Y:S03]  /*8220*/  LDS R122, [R29+0x5880] ;  /* 0x005880001d7a7984 */ /* 0x000fe60000000800 */
[C---:B--2---:R-:W-:Y:S01]  /*8230*/  HMMA.1688.F32.TF32 R48, R100.reuse, R38, R48 ;  /* 0x000000266430723c */ /* 0x044fe20000081030 */
[----:B------:R-:W-:Y:S04]  /*8240*/  LDS R121, [R30+0x5080] ;  /* 0x005080001e797984 */ /* 0x000fe80000000800 */
[----:B------:R-:W-:Y:S03]  /*8250*/  LDS R123, [R30+0x5880] ;  /* 0x005880001e7b7984 */ /* 0x000fe60000000800 */
[C---:B------:R-:W-:Y:S08]  /*8260*/  HMMA.1688.F32.TF32 R60, R100.reuse, R34, R60 ;  /* 0x00000022643c723c */ /* 0x040ff0000008103c */
[C---:B------:R-:W-:Y:S08]  /*8270*/  HMMA.1688.F32.TF32 R76, R100.reuse, R70, R76 ;  /* 0x00000046644c723c */ /* 0x040ff0000008104c */
[----:B------:R-:W-:Y:S08]  /*8280*/  HMMA.1688.F32.TF32 R100, R100, R86, R128 ;  /* 0x000000566464723c */ /* 0x000ff00000081080 */
[C---:B-1----:R-:W-:Y:S08]  /*8290*/  HMMA.1688.F32.TF32 R40, R116.reuse, R38, R40 ;  /* 0x000000267428723c */ /* 0x042ff00000081028 */
[C---:B------:R-:W-:Y:S08]  /*82a0*/  HMMA.1688.F32.TF32 R64, R116.reuse, R34, R64 ;  /* 0x000000227440723c */ /* 0x040ff00000081040 */
[C---:B------:R-:W-:Y:S08]  /*82b0*/  HMMA.1688.F32.TF32 R80, R116.reuse, R70, R80 ;  /* 0x000000467450723c */ /* 0x040ff00000081050 */
[----:B------:R-:W-:Y:S01]  /*82c0*/  HMMA.1688.F32.TF32 R108, R116, R86, R108 ;  /* 0x00000056746c723c */ /* 0x000fe2000008106c */
[----:B------:R-:W-:Y:S04]  /*82d0*/  LDS R116, [R29+0x4000] ;  /* 0x004000001d747984 */ /* 0x000fe80000000800 */
[----:B------:R-:W-:Y:S03]  /*82e0*/  LDS R118, [R29+0x4800] ;  /* 0x004800001d767984 */ /* 0x000fe60000000800 */
[C---:B---3--:R-:W-:Y:S01]  /*82f0*/  HMMA.1688.F32.TF32 R44, R112.reuse, R38, R44 ;  /* 0x00000026702c723c */ /* 0x048fe2000008102c */
[----:B------:R-:W-:Y:S04]  /*8300*/  LDS R117, [R30+0x4000] ;  /* 0x004000001e757984 */ /* 0x000fe80000000800 */
[----:B------:R-:W-:Y:S03]  /*8310*/  LDS R119, [R30+0x4800] ;  /* 0x004800001e777984 */ /* 0x000fe60000000800 */
[C---:B------:R-:W-:Y:S01]  /*8320*/  HMMA.1688.F32.TF32 R72, R112.reuse, R34, R72 ;  /* 0x000000227048723c */ /* 0x040fe20000081048 */
[----:B------:R-:W1:Y:S04]  /*8330*/  LDSM.16.M88.4 R36, [R31+0x11080] ;  /* 0x011080001f24783b */ /* 0x000e680000000200 */
[----:B------:R-:W-:Y:S03]  /*8340*/  LDSM.16.M88.4 R32, [R31+0x12080] ;  /* 0x012080001f20783b */ /* 0x000fe60000000200 */
[C---:B------:R-:W-:Y:S01]  /*8350*/  HMMA.1688.F32.TF32 R88, R112.reuse, R70, R88 ;  /* 0x000000467058723c */ /* 0x040fe20000081058 */
[----:B------:R-:W2:Y:S07]  /*8360*/  LDSM.16.M88.4 R68, [R31+0x10080] ;  /* 0x010080001f44783b */ /* 0x000eae0000000200 */
[----:B------:R-:W-:Y:S01]  /*8370*/  HMMA.1688.F32.TF32 R104, R112, R86, R104 ;  /* 0x000000567068723c */ /* 0x000fe20000081068 */
[----:B------:R-:W-:Y:S04]  /*8380*/  LDS R112, [R29+0x4080] ;  /* 0x004080001d707984 */ /* 0x000fe80000000800 */
[----:B------:R-:W-:Y:S04]  /*8390*/  LDS R114, [R29+0x4880] ;  /* 0x004880001d727984 */ /* 0x000fe80000000800 */
[----:B------:R-:W-:Y:S04]  /*83a0*/  LDS R113, [R30+0x4080] ;  /* 0x004080001e717984 */ /* 0x000fe80000000800 */
[----:B------:R-:W3:Y:S04]  /*83b0*/  LDS R115, [R30+0x4880] ;  /* 0x004880001e737984 */ /* 0x000ee80000000800 */
[----:B------:R-:W4:Y:S01]  /*83c0*/  LDSM.16.M88.4 R84, [R31+0x13080] ;  /* 0x013080001f54783b */ /* 0x000f220000000200 */
[C---:B-1----:R-:W-:Y:S08]  /*83d0*/  HMMA.1688.F32.TF32 R96, R116.reuse, R36, R96 ;  /* 0x000000247460723c */ /* 0x042ff00000081060 */
[C---:B--2---:R-:W-:Y:S08]  /*83e0*/  HMMA.1688.F32.TF32 R52, R116.reuse, R68, R52 ;  /* 0x000000447434723c */ /* 0x044ff00000081034 */
[----:B------:R-:W-:Y:S08]  /*83f0*/  HMMA.1688.F32.TF32 R56, R116, R32, R56 ;  /* 0x000000207438723c */ /* 0x000ff00000081038 */
[----:B---3--:R-:W-:Y:S08]  /*8400*/  HMMA.1688.F32.TF32 R48, R112, R68, R48 ;  /* 0x000000447030723c */ /* 0x008ff00000081030 */
[----:B----4-:R-:W-:Y:S01]  /*8410*/  HMMA.1688.F32.TF32 R92, R116, R84, R92 ;  /* 0x00000054745c723c */ /* 0x010fe2000008105c */
[----:B------:R-:W-:Y:S04]  /*8420*/  LDS R116, [R29+0x4100] ;  /* 0x004100001d747984 */ /* 0x000fe80000000800 */
[----:B------:R-:W-:Y:S03]  /*8430*/  LDS R118, [R29+0x4900] ;  /* 0x004900001d767984 */ /* 0x000fe60000000800 */
[C---:B------:R-:W-:Y:S01]  /*8440*/  HMMA.1688.F32.TF32 R60, R112.reuse, R36, R60 ;  /* 0x00000024703c723c */ /* 0x040fe2000008103c */
[----:B------:R-:W-:Y:S04]  /*8450*/  LDS R117, [R30+0x4100] ;  /* 0x004100001e757984 */ /* 0x000fe80000000800 */
[----:B------:R-:W1:Y:S03]  /*8460*/  LDS R119, [R30+0x4900] ;  /* 0x004900001e777984 */ /* 0x000e660000000800 */
[C---:B------:R-:W-:Y:S08]  /*8470*/  HMMA.1688.F32.TF32 R76, R112.reuse, R32, R76 ;  /* 0x00000020704c723c */ /* 0x040ff0000008104c */
[----:B------:R-:W-:Y:S01]  /*8480*/  HMMA.1688.F32.TF32 R100, R112, R84, R100 ;  /* 0x000000547064723c */ /* 0x000fe20000081064 */
[----:B------:R-:W-:Y:S04]  /*8490*/  LDS R112, [R29+0x4180] ;  /* 0x004180001d707984 */ /* 0x000fe80000000800 */
[----:B------:R-:W-:Y:S04]  /*84a0*/  LDS R114, [R29+0x4980] ;  /* 0x004980001d727984 */ /* 0x000fe80000000800 */
[----:B------:R-:W-:Y:S04]  /*84b0*/  LDS R113, [R30+0x4180] ;  /* 0x004180001e717984 */ /* 0x000fe80000000800 */
[----:B------:R-:W2:Y:S01]  /*84c0*/  LDS R115, [R30+0x4980] ;  /* 0x004980001e737984 */ /* 0x000ea20000000800 */
[C---:B-1----:R-:W-:Y:S08]  /*84d0*/  HMMA.1688.F32.TF32 R40, R116.reuse, R68, R40 ;  /* 0x000000447428723c */ /* 0x042ff00000081028 */
[C---:B------:R-:W-:Y:S08]  /*84e0*/  HMMA.1688.F32.TF32 R64, R116.reuse, R36, R64 ;  /* 0x000000247440723c */ /* 0x040ff00000081040 */
[C---:B------:R-:W-:Y:S08]  /*84f0*/  HMMA.1688.F32.TF32 R80, R116.reuse, R32, R80 ;  /* 0x000000207450723c */ /* 0x040ff00000081050 */
[----:B------:R-:W-:Y:S01]  /*8500*/  HMMA.1688.F32.TF32 R108, R116, R84, R108 ;  /* 0x00000054746c723c */ /* 0x000fe2000008106c */
[----:B------:R-:W-:Y:S04]  /*8510*/  LDS R116, [R29+0x5100] ;  /* 0x005100001d747984 */ /* 0x000fe80000000800 */
[----:B------:R-:W-:Y:S03]  /*8520*/  LDS R118, [R29+0x5900] ;  /* 0x005900001d767984 */ /* 0x000fe60000000800 */
[C---:B--2---:R-:W-:Y:S01]  /*8530*/  HMMA.1688.F32.TF32 R44, R112.reuse, R68, R44 ;  /* 0x00000044702c723c */ /* 0x044fe2000008102c */
[----:B------:R-:W-:Y:S04]  /*8540*/  LDS R117, [R30+0x5100] ;  /* 0x005100001e757984 */ /* 0x000fe80000000800 */
[----:B------:R-:W1:Y:S03]  /*8550*/  LDS R119, [R30+0x5900] ;  /* 0x005900001e777984 */ /* 0x000e660000000800 */
[C---:B------:R-:W-:Y:S08]  /*8560*/  HMMA.1688.F32.TF32 R72, R112.reuse, R36, R72 ;  /* 0x000000247048723c */ /* 0x040ff00000081048 */
[C---:B------:R-:W-:Y:S08]  /*8570*/  HMMA.1688.F32.TF32 R88, R112.reuse, R32, R88 ;  /* 0x000000207058723c */ /* 0x040ff00000081058 */
[----:B------:R-:W-:Y:S01]  /*8580*/  HMMA.1688.F32.TF32 R104, R112, R84, R104 ;  /* 0x000000547068723c */ /* 0x000fe20000081068 */
[----:B------:R-:W-:Y:S04]  /*8590*/  LDS R112, [R29+0x5180] ;  /* 0x005180001d707984 */ /* 0x000fe80000000800 */
[----:B------:R-:W-:Y:S04]  /*85a0*/  LDS R114, [R29+0x5980] ;  /* 0x005980001d727984 */ /* 0x000fe80000000800 */
[----:B------:R-:W-:Y:S04]  /*85b0*/  LDS R113, [R30+0x5180] ;  /* 0x005180001e717984 */ /* 0x000fe80000000800 */
[----:B------:R-:W2:Y:S01]  /*85c0*/  LDS R115, [R30+0x5980] ;  /* 0x005980001e737984 */ /* 0x000ea20000000800 */
[C---:B------:R-:W-:Y:S08]  /*85d0*/  HMMA.1688.F32.TF32 R52, R124.reuse, R70, R52 ;  /* 0x000000467c34723c */ /* 0x040ff00000081034 */
[C---:B------:R-:W-:Y:S08]  /*85e0*/  HMMA.1688.F32.TF32 R96, R124.reuse, R38, R96 ;  /* 0x000000267c60723c */ /* 0x040ff00000081060 */
[C---:B------:R-:W-:Y:S08]  /*85f0*/  HMMA.1688.F32.TF32 R56, R124.reuse, R34, R56 ;  /* 0x000000227c38723c */ /* 0x040ff00000081038 */
[----:B------:R-:W-:Y:S08]  /*8600*/  HMMA.1688.F32.TF32 R92, R124, R86, R92 ;  /* 0x000000567c5c723c */ /* 0x000ff0000008105c */
[C---:B------:R-:W-:Y:S08]  /*8610*/  HMMA.1688.F32.TF32 R48, R120.reuse, R70, R48 ;  /* 0x000000467830723c */ /* 0x040ff00000081030 */
[C---:B------:R-:W-:Y:S08]  /*8620*/  HMMA.1688.F32.TF32 R60, R120.reuse, R38, R60 ;  /* 0x00000026783c723c */ /* 0x040ff0000008103c */
[C---:B------:R-:W-:Y:S08]  /*8630*/  HMMA.1688.F32.TF32 R76, R120.reuse, R34, R76 ;  /* 0x00000022784c723c */ /* 0x040ff0000008104c */
[----:B------:R-:W-:Y:S01]  /*8640*/  HMMA.1688.F32.TF32 R100, R120, R86, R100 ;  /* 0x000000567864723c */ /* 0x000fe20000081064 */
[----:B------:R-:W3:Y:S01]  /*8650*/  S2R R135, SR_TID.X ;  /* 0x0000000000877919 */ /* 0x000ee20000002100 */
[----:B------:R-:W-:-:S02]  /*8660*/  IADD3 R132, R186, -0x2, RZ ;  /* 0xfffffffeba847810 */ /* 0x000fc40007ffe0ff */
[----:B------:R-:W-:Y:S01]  /*8670*/  ISETP.GT.AND P1, PT, R11, RZ, PT ;  /* 0x000000ff0b00720c */ /* 0x000fe20003f24270 */
[----:B------:R-:W-:Y:S03]  /*8680*/  LDS R120, [R29+0x7000] ;  /* 0x007000001d787984 */ /* 0x000fe60000000800 */
[C---:B-1----:R-:W-:Y:S01]  /*8690*/  HMMA.1688.F32.TF32 R40, R116.reuse, R70, R40 ;  /* 0x000000467428723c */ /* 0x042fe20000081028 */
[----:B------:R-:W-:Y:S07]  /*86a0*/  LDS R122, [R29+0x7800] ;  /* 0x007800001d7a7984 */ /* 0x000fee0000000800 */
[C---:B------:R-:W-:Y:S01]  /*86b0*/  HMMA.1688.F32.TF32 R64, R116.reuse, R38, R64 ;  /* 0x000000267440723c */ /* 0x040fe20000081040 */
[----:B------:R-:W-:Y:S07]  /*86c0*/  LDS R121, [R30+0x7000] ;  /* 0x007000001e797984 */ /* 0x000fee0000000800 */
[C---:B------:R-:W-:Y:S01]  /*86d0*/  HMMA.1688.F32.TF32 R80, R116.reuse, R34, R80 ;  /* 0x000000227450723c */ /* 0x040fe20000081050 */
[----:B------:R-:W-:Y:S07]  /*86e0*/  LDS R123, [R30+0x7800] ;  /* 0x007800001e7b7984 */ /* 0x000fee0000000800 */
[----:B------:R-:W-:Y:S01]  /*86f0*/  HMMA.1688.F32.TF32 R108, R116, R86, R108 ;  /* 0x00000056746c723c */ /* 0x000fe2000008106c */
[----:B------:R-:W-:Y:S04]  /*8700*/  LDS R116, [R29+0x6000] ;  /* 0x006000001d747984 */ /* 0x000fe80000000800 */
[----:B------:R-:W-:Y:S03]  /*8710*/  LDS R118, [R29+0x6800] ;  /* 0x006800001d767984 */ /* 0x000fe60000000800 */
[C---:B--2---:R-:W-:Y:S01]  /*8720*/  HMMA.1688.F32.TF32 R44, R112.reuse, R70, R44 ;  /* 0x00000046702c723c */ /* 0x044fe2000008102c */
[----:B------:R-:W-:Y:S04]  /*8730*/  LDSM.16.M88.4 R68, [R6+0x11080] ;  /* 0x011080000644783b */ /* 0x000fe80000000200 */
[----:B------:R-:W-:Y:S03]  /*8740*/  LDS R117, [R30+0x6000] ;  /* 0x006000001e757984 */ /* 0x000fe60000000800 */
[C---:B------:R-:W-:Y:S01]  /*8750*/  HMMA.1688.F32.TF32 R72, R112.reuse, R38, R72 ;  /* 0x000000267048723c */ /* 0x040fe20000081048 */
[----:B------:R-:W-:Y:S04]  /*8760*/  LDSM.16.M88.4 R36, [R6+0x12080] ;  /* 0x012080000624783b */ /* 0x000fe80000000200 */
[----:B------:R-:W1:Y:S03]  /*8770*/  LDS R119, [R30+0x6800] ;  /* 0x006800001e777984 */ /* 0x000e660000000800 */
[C---:B------:R-:W-:Y:S01]  /*8780*/  HMMA.1688.F32.TF32 R88, R112.reuse, R34, R88 ;  /* 0x000000227058723c */ /* 0x040fe20000081058 */
[----:B------:R-:W-:Y:S07]  /*8790*/  LDSM.16.M88.4 R32, [R6+0x10080] ;  /* 0x010080000620783b */ /* 0x000fee0000000200 */
[----:B------:R-:W-:Y:S01]  /*87a0*/  HMMA.1688.F32.TF32 R104, R112, R86, R104 ;  /* 0x000000567068723c */ /* 0x000fe20000081068 */
[----:B------:R-:W-:Y:S04]  /*87b0*/  LDS R112, [R29+0x6080] ;  /* 0x006080001d707984 */ /* 0x000fe80000000800 */
[----:B------:R-:W-:Y:S04]  /*87c0*/  LDS R114, [R29+0x6880] ;  /* 0x006880001d727984 */ /* 0x000fe80000000800 */
[----:B------:R-:W-:Y:S04]  /*87d0*/  LDS R113, [R30+0x6080] ;  /* 0x006080001e717984 */ /* 0x000fe80000000800 */
[----:B------:R-:W2:Y:S04]  /*87e0*/  LDS R115, [R30+0x6880] ;  /* 0x006880001e737984 */ /* 0x000ea80000000800 */
[----:B------:R-:W4:Y:S01]  /*87f0*/  LDSM.16.M88.4 R84, [R6+0x13080] ;  /* 0x013080000654783b */ /* 0x000f220000000200 */
[----:B-1----:R-:W-:Y:S08]  /*8800*/  HMMA.1688.F32.TF32 R96, R116, R68, R96 ;  /* 0x000000447460723c */ /* 0x002ff00000081060 */
[C---:B--2---:R-:W-:Y:S08]  /*8810*/  HMMA.1688.F32.TF32 R48, R112.reuse, R32, R48 ;  /* 0x000000207030723c */ /* 0x044ff00000081030 */
[C---:B------:R-:W-:Y:S08]  /*8820*/  HMMA.1688.F32.TF32 R60, R112.reuse, R68, R60 ;  /* 0x00000044703c723c */ /* 0x040ff0000008103c */
[C---:B------:R-:W-:Y:S08]  /*8830*/  HMMA.1688.F32.TF32 R76, R112.reuse, R36, R76 ;  /* 0x00000024704c723c */ /* 0x040ff0000008104c */
[----:B----4-:R-:W-:Y:S01]  /*8840*/  HMMA.1688.F32.TF32 R100, R112, R84, R100 ;  /* 0x000000547064723c */ /* 0x010fe20000081064 */
[----:B------:R-:W-:Y:S04]  /*8850*/  LDS R112, [R29+0x6180] ;  /* 0x006180001d707984 */ /* 0x000fe80000000800 */
[----:B------:R-:W-:Y:S04]  /*8860*/  LDS R114, [R29+0x6980] ;  /* 0x006980001d727984 */ /* 0x000fe80000000800 */
[----:B------:R-:W-:Y:S04]  /*8870*/  LDS R113, [R30+0x6180] ;  /* 0x006180001e717984 */ /* 0x000fe80000000800 */
[----:B------:R-:W1:Y:S01]  /*8880*/  LDS R115, [R30+0x6980] ;  /* 0x006980001e737984 */ /* 0x000e620000000800 */
[C---:B------:R-:W-:Y:S08]  /*8890*/  HMMA.1688.F32.TF32 R52, R116.reuse, R32, R52 ;  /* 0x000000207434723c */ /* 0x040ff00000081034 */
        /* <DEDUP_REMOVED lines=11> */
[----:B------:R-:W-:Y:S04]  /*8950*/  LDS R114, [R29+0x7900] ;  /* 0x007900001d727984 */ /* 0x000fe80000000800 */
[----:B------:R-:W-:Y:S04]  /*8960*/  LDS R113, [R30+0x7100] ;  /* 0x007100001e717984 */ /* 0x000fe80000000800 */
[----:B------:R-:W1:Y:S01]  /*8970*/  LDS R115, [R30+0x7900] ;  /* 0x007900001e737984 */ /* 0x000e620000000800 */
[C---:B--2---:R-:W-:Y:S08]  /*8980*/  HMMA.1688.F32.TF32 R40, R116.reuse, R32, R40 ;  /* 0x000000207428723c */ /* 0x044ff00000081028 */
[C---:B------:R-:W-:Y:S08]  /*8990*/  HMMA.1688.F32.TF32 R64, R116.reuse, R68, R64 ;  /* 0x000000447440723c */ /* 0x040ff00000081040 */
[C---:B------:R-:W-:Y:S08]  /*89a0*/  HMMA.1688.F32.TF32 R80, R116.reuse, R36, R80 ;  /* 0x000000247450723c */ /* 0x040ff00000081050 */
[----:B------:R-:W-:Y:S01]  /*89b0*/  HMMA.1688.F32.TF32 R108, R116, R84, R108 ;  /* 0x00000054746c723c */ /* 0x000fe2000008106c */
[----:B------:R-:W-:Y:S01]  /*89c0*/  LDS R116, [R29+0x7080] ;  /* 0x007080001d747984 */ /* 0x000fe20000000800 */
[----:B------:R-:W-:-:S02]  /*89d0*/  ISETP.GE.AND P0, PT, R7, R132, PT ;  /* 0x000000840700720c */ /* 0x000fc40003f06270 */
[----:B------:R-:W-:Y:S01]  /*89e0*/  SEL R6, RZ, 0x4, !P1 ;  /* 0x00000004ff067807 */ /* 0x000fe20004800000 */
[----:B------:R-:W-:Y:S04]  /*89f0*/  LDS R118, [R29+0x7880] ;  /* 0x007880001d767984 */ /* 0x000fe80000000800 */
[----:B------:R-:W-:Y:S04]  /*8a00*/  LDS R117, [R30+0x7080] ;  /* 0x007080001e757984 */ /* 0x000fe80000000800 */
[----:B------:R-:W2:Y:S01]  /*8a10*/  LDS R119, [R30+0x7880] ;  /* 0x007880001e777984 */ /* 0x000ea20000000800 */
[----:B-1----:R-:W-:Y:S01]  /*8a20*/  HMMA.1688.F32.TF32 R40, R112, R34, R40 ;  /* 0x000000227028723c */ /* 0x002fe20000081028 */
[----:B------:R-:W-:-:S07]  /*8a30*/  SEL R6, R6, RZ, !P0 ;  /* 0x000000ff06067207 */ /* 0x000fce0004000000 */
[----:B------:R-:W-:Y:S01]  /*8a40*/  HMMA.1688.F32.TF32 R64, R112, R70, R64 ;  /* 0x000000467040723c */ /* 0x000fe20000081040 */
[----:B------:R-:W-:-:S07]  /*8a50*/  ISETP.GT.AND P1, PT, R11, 0x4, PT ;  /* 0x000000040b00780c */ /* 0x000fce0003f24270 */
[C---:B------:R-:W-:Y:S08]  /*8a60*/  HMMA.1688.F32.TF32 R80, R112.reuse, R38, R80 ;  /* 0x000000267050723c */ /* 0x040ff00000081050 */
[----:B------:R-:W-:Y:S01]  /*8a70*/  HMMA.1688.F32.TF32 R108, R112, R86, R108 ;  /* 0x00000056706c723c */ /* 0x000fe2000008106c */
[----:B------:R-:W-:Y:S04]  /*8a80*/  LDS R112, [R29+0x7180] ;  /* 0x007180001d707984 */ /* 0x000fe80000000800 */
[----:B------:R-:W-:Y:S04]  /*8a90*/  LDS R114, [R29+0x7980] ;  /* 0x007980001d727984 */ /* 0x000fe80000000800 */
[----:B------:R-:W-:Y:S04]  /*8aa0*/  LDS R113, [R30+0x7180] ;  /* 0x007180001e717984 */ /* 0x000fe80000000800 */
[----:B------:R1:W4:Y:S01]  /*8ab0*/  LDS R115, [R30+0x7980] ;  /* 0x007980001e737984 */ /* 0x0003220000000800 */
[----:B------:R-:W-:-:S02]  /*8ac0*/  IADD3 R5, R5, 0x1, RZ ;  /* 0x0000000105057810 */ /* 0x000fc40007ffe0ff */
[----:B------:R-:W-:Y:S02]  /*8ad0*/  ISETP.NE.U32.AND P2, PT, R6, RZ, PT ;  /* 0x000000ff0600720c */ /* 0x000fe40003f45070 */
[----:B------:R-:W-:Y:S02]  /*8ae0*/  SEL R6, RZ, 0x4, !P1 ;  /* 0x00000004ff067807 */ /* 0x000fe40004800000 */
[----:B---3--:R-:W-:Y:S02]  /*8af0*/  LOP3.LUT R135, R135, 0x7f, RZ, 0xc0, !PT ;  /* 0x0000007f87877812 */ /* 0x008fe400078ec0ff */
[----:B------:R-:W-:Y:S02]  /*8b00*/  ISETP.GT.AND P1, PT, R5, 0x1, PT ;  /* 0x000000010500780c */ /* 0x000fe40003f24270 */
[----:B------:R-:W-:Y:S01]  /*8b10*/  SEL R6, R6, RZ, !P0 ;  /* 0x000000ff06067207 */ /* 0x000fe20004000000 */
[----:B------:R-:W-:Y:S01]  /*8b20*/  IMAD.SHL.U32 R132, R135, 0x4, RZ ;  /* 0x0000000487847824 */ /* 0x000fe200078e00ff */
[----:B------:R-:W-:Y:S01]  /*8b30*/  SEL R5, R5, RZ, !P1 ;  /* 0x000000ff05057207 */ /* 0x000fe20004800000 */
[----:B------:R-:W-:Y:S01]  /*8b40*/  IMAD.MOV.U32 R36, RZ, RZ, c[0x0][0x188] ;  /* 0x00006200ff247624 */ /* 0x000fe200078e00ff */
[----:B------:R-:W-:Y:S01]  /*8b50*/  ISETP.NE.U32.AND P3, PT, R6, RZ, PT ;  /* 0x000000ff0600720c */ /* 0x000fe20003f65070 */
[----:B-1----:R-:W-:-:S02]  /*8b60*/  IMAD.MOV.U32 R30, RZ, RZ, R27 ;  /* 0x000000ffff1e7224 */ /* 0x002fc400078e001b */
[----:B------:R-:W-:Y:S02]  /*8b70*/  IMAD R6, R5, 0x8000, R132 ;  /* 0x0000800005067824 */ /* 0x000fe400078e0284 */
[----:B------:R-:W-:Y:S01]  /*8b80*/  IMAD.MOV.U32 R31, RZ, RZ, R28 ;  /* 0x000000ffff1f7224 */ /* 0x000fe200078e001c */
[----:B------:R-:W-:Y:S01]  /*8b90*/  BAR.SYNC.DEFER_BLOCKING 0x0 ;  /* 0x0000000000007b1d */ /* 0x000fe20000010000 */
[----:B------:R-:W-:Y:S02]  /*8ba0*/  IMAD.SHL.U32 R36, R36, 0x4, RZ ;  /* 0x0000000424247824 */ /* 0x000fe400078e00ff */
[----:B------:R-:W-:-:S04]  /*8bb0*/  IMAD.MOV.U32 R33, RZ, RZ, c[0x0][0x188] ;  /* 0x00006200ff217624 */ /* 0x000fc800078e00ff */
[----:B------:R-:W-:Y:S01]  /*8bc0*/  IMAD.SHL.U32 R33, R33, 0x8, RZ ;  /* 0x0000000821217824 */ /* 0x000fe200078e00ff */
[----:B------:R-:W-:Y:S01]  /*8bd0*/  @!PT LDS RZ, [RZ] ;  /* 0x00000000fffff984 */ /* 0x000fe20000000800 */
[----:B------:R-:W-:Y:S01]  /*8be0*/  @!PT LDS RZ, [RZ] ;  /* 0x00000000fffff984 */ /* 0x000fe20000000800 */
[----:B------:R-:W-:Y:S01]  /*8bf0*/  @!PT LDS RZ, [RZ] ;  /* 0x00000000fffff984 */ /* 0x000fe20000000800 */
[----:B------:R1:W-:Y:S02]  /*8c00*/  LDGSTS.E [R6], [R30.64], P2 ;  /* 0x000000001e067fae */ /* 0x0003e40009121844 */
[----:B-1----:R-:W-:-:S05]  /*8c10*/  LEA R30, P1, R36, R27, 0x2 ;  /* 0x0000001b241e7211 */ /* 0x002fca00078210ff */
[----:B------:R-:W-:Y:S01]  /*8c20*/  IMAD.X R31, R28, 0x1, R249, P1 ;  /* 0x000000011c1f7824 */ /* 0x000fe200008e06f9 */
[----:B------:R-:W-:-:S04]  /*8c30*/  ISETP.GT.AND P1, PT, R11, 0x8, PT ;  /* 0x000000080b00780c */ /* 0x000fc80003f24270 */
[----:B------:R-:W-:Y:S01]  /*8c40*/  SEL R29, RZ, 0x4, !P1 ;  /* 0x00000004ff1d7807 */ /* 0x000fe20004800000 */
[----:B------:R1:W-:Y:S03]  /*8c50*/  LDGSTS.E [R6+0x800], [R30.64], P3 ;  /* 0x008000001e067fae */ /* 0x0003e60009921844 */
[----:B------:R-:W-:Y:S02]  /*8c60*/  SEL R29, R29, RZ, !P0 ;  /* 0x000000ff1d1d7207 */ /* 0x000fe40004000000 */
[----:B------:R-:W-:Y:S02]  /*8c70*/  ISETP.GT.AND P1, PT, R11, 0xc, PT ;  /* 0x0000000c0b00780c */ /* 0x000fe40003f24270 */
[----:B------:R-:W-:Y:S02]  /*8c80*/  ISETP.NE.U32.AND P2, PT, R29, RZ, PT ;  /* 0x000000ff1d00720c */ /* 0x000fe40003f45070 */
[----:B------:R-:W-:Y:S01]  /*8c90*/  SEL R29, RZ, 0x4, !P1 ;  /* 0x00000004ff1d7807 */ /* 0x000fe20004800000 */
[----:B------:R-:W-:Y:S01]  /*8ca0*/  IMAD.MOV.U32 R32, RZ, RZ, c[0x0][0x188] ;  /* 0x00006200ff207624 */ /* 0x000fe200078e00ff */
[----:B-1----:R-:W-:-:S02]  /*8cb0*/  LEA R30, P3, R33, R27, 0x2 ;  /* 0x0000001b211e7211 */ /* 0x002fc400078610ff */
[----:B------:R-:W-:Y:S01]  /*8cc0*/  SEL R29, R29, RZ, !P0 ;  /* 0x000000ff1d1d7207 */ /* 0x000fe20004000000 */
[----:B------:R-:W-:Y:S02]  /*8cd0*/  IMAD R32, R32, 0xc, RZ ;  /* 0x0000000c20207824 */ /* 0x000fe400078e02ff */
[----:B------:R-:W-:Y:S01]  /*8ce0*/  IMAD.X R31, R28, 0x1, R245, P3 ;  /* 0x000000011c1f7824 */ /* 0x000fe200018e06f5 */
[----:B------:R-:W-:-:S04]  /*8cf0*/  ISETP.NE.U32.AND P1, PT, R29, RZ, PT ;  /* 0x000000ff1d00720c */ /* 0x000fc80003f25070 */
[----:B------:R1:W-:Y:S02]  /*8d00*/  LDGSTS.E [R6+0x1000], [R30.64], P2 ;  /* 0x010000001e067fae */ /* 0x0003e40009121844 */
[----:B-1----:R-:W-:-:S05]  /*8d10*/  LEA R30, P2, R32, R27, 0x2 ;  /* 0x0000001b201e7211 */ /* 0x002fca00078410ff */
[----:B------:R-:W-:-:S05]  /*8d20*/  IMAD.X R31, R28, 0x1, R241, P2 ;  /* 0x000000011c1f7824 */ /* 0x000fca00010e06f1 */
[----:B------:R1:W-:Y:S01]  /*8d30*/  LDGSTS.E [R6+0x1800], [R30.64], P1 ;  /* 0x018000001e067fae */ /* 0x0003e20008921844 */
[----:B------:R-:W-:Y:S01]  /*8d40*/  ISETP.GT.AND P1, PT, R11, 0x10, PT ;  /* 0x000000100b00780c */ /* 0x000fe20003f24270 */
[----:B------:R-:W-:-:S03]  /*8d50*/  IMAD.MOV.U32 R32, RZ, RZ, c[0x0][0x188] ;  /* 0x00006200ff207624 */ /* 0x000fc600078e00ff */
[----:B------:R-:W-:Y:S01]  /*8d60*/  SEL R29, RZ, 0x4, !P1 ;  /* 0x00000004ff1d7807 */ /* 0x000fe20004800000 */
[----:B------:R-:W-:-:S03]  /*8d70*/  IMAD.SHL.U32 R32, R32, 0x10, RZ ;  /* 0x0000001020207824 */ /* 0x000fc600078e00ff */
[----:B------:R-:W-:-:S04]  /*8d80*/  SEL R29, R29, RZ, !P0 ;  /* 0x000000ff1d1d7207 */ /* 0x000fc80004000000 */
[----:B------:R-:W-:Y:S02]  /*8d90*/  ISETP.NE.U32.AND P1, PT, R29, RZ, PT ;  /* 0x000000ff1d00720c */ /* 0x000fe40003f25070 */
[----:B-1----:R-:W-:-:S05]  /*8da0*/  LEA R30, P2, R32, R27, 0x2 ;  /* 0x0000001b201e7211 */ /* 0x002fca00078410ff */
[----:B------:R-:W-:-:S06]  /*8db0*/  IMAD.X R31, R28, 0x1, R237, P2 ;  /* 0x000000011c1f7824 */ /* 0x000fcc00010e06ed */
[----:B------:R1:W-:Y:S01]  /*8dc0*/  LDGSTS.E [R6+0x2000], [R30.64], P1 ;  /* 0x020000001e067fae */ /* 0x0003e20008921844 */
[C---:B------:R-:W-:Y:S01]  /*8dd0*/  ISETP.GT.AND P1, PT, R11.reuse, 0x14, PT ;  /* 0x000000140b00780c */ /* 0x040fe20003f24270 */
[----:B------:R-:W-:Y:S01]  /*8de0*/  IMAD.MOV.U32 R32, RZ, RZ, c[0x0][0x188] ;  /* 0x00006200ff207624 */ /* 0x000fe200078e00ff */
[C---:B------:R-:W-:Y:S02]  /*8df0*/  ISETP.GT.AND P2, PT, R11.reuse, 0x18, PT ;  /* 0x000000180b00780c */ /* 0x040fe40003f44270 */
[----:B------:R-:W-:Y:S01]  /*8e00*/  ISETP.GT.AND P6, PT, R11, 0x24, PT ;  /* 0x000000240b00780c */ /* 0x000fe20003fc4270 */
[----:B------:R-:W-:Y:S01]  /*8e10*/  IMAD R32, R32, 0x14, RZ ;  /* 0x0000001420207824 */ /* 0x000fe200078e02ff */
[----:B-1----:R-:W-:-:S04]  /*8e20*/  SEL R30, RZ, 0x4, !P1 ;  /* 0x00000004ff1e7807 */ /* 0x002fc80004800000 */
[----:B------:R-:W-:Y:S02]  /*8e30*/  SEL R30, R30, RZ, !P0 ;  /* 0x000000ff1e1e7207 */ /* 0x000fe40004000000 */
[----:B------:R-:W-:Y:S02]  /*8e40*/  SEL R29, RZ, 0x4, !P2 ;  /* 0x00000004ff1d7807 */ /* 0x000fe40005000000 */
[----:B------:R-:W-:Y:S02]  /*8e50*/  ISETP.NE.U32.AND P4, PT, R30, RZ, PT ;  /* 0x000000ff1e00720c */ /* 0x000fe40003f85070 */
[----:B------:R-:W-:Y:S02]  /*8e60*/  LEA R30, P1, R32, R27, 0x2 ;  /* 0x0000001b201e7211 */ /* 0x000fe400078210ff */
[----:B------:R-:W-:Y:S02]  /*8e70*/  SEL R31, RZ, 0x4, !P6 ;  /* 0x00000004ff1f7807 */ /* 0x000fe40007000000 */
[----:B------:R-:W-:Y:S01]  /*8e80*/  SEL R29, R29, RZ, !P0 ;  /* 0x000000ff1d1d7207 */ /* 0x000fe20004000000 */
[----:B------:R-:W-:Y:S01]  /*8e90*/  HMMA.1688.F32.TF32 R52, R120, R34, R52 ;  /* 0x000000227834723c */ /* 0x000fe20000081034 */
[----:B------:R-:W-:Y:S01]  /*8ea0*/  ISETP.GT.AND P2, PT, R11, 0x1c, PT ;  /* 0x0000001c0b00780c */ /* 0x000fe20003f44270 */
[----:B------:R-:W-:Y:S01]  /*8eb0*/  IMAD.MOV.U32 R32, RZ, RZ, c[0x0][0x188] ;  /* 0x00006200ff207624 */ /* 0x000fe200078e00ff */
[----:B------:R-:W-:-:S02]  /*8ec0*/  ISETP.NE.U32.AND P5, PT, R29, RZ, PT ;  /* 0x000000ff1d00720c */ /* 0x000fc40003fa5070 */
[----:B------:R-:W-:-:S03]  /*8ed0*/  ISETP.GT.AND P3, PT, R11, 0x20, PT ;  /* 0x000000200b00780c */ /* 0x000fc60003f64270 */
[----:B--2---:R-:W-:Y:S01]  /*8ee0*/  HMMA.1688.F32.TF32 R48, R116, R34, R48 ;  /* 0x000000227430723c */ /* 0x004fe20000081030 */
[----:B------:R-:W-:Y:S01]  /*8ef0*/  SEL R29, RZ, 0x4, !P2 ;  /* 0x00000004ff1d7807 */ /* 0x000fe20005000000 */
[----:B------:R-:W-:-:S06]  /*8f00*/  IMAD R32, R32, 0x18, RZ ;  /* 0x0000001820207824 */ /* 0x000fcc00078e02ff */
[----:B----4-:R-:W-:Y:S01]  /*8f10*/  HMMA.1688.F32.TF32 R128, R112, R34, R44 ;  /* 0x000000227080723c */ /* 0x010fe2000008102c */
[----:B------:R-:W-:-:S06]  /*8f20*/  SEL R33, RZ, 0x4, !P3 ;  /* 0x00000004ff217807 */ /* 0x000fcc0005800000 */
[----:B------:R-:W-:Y:S01]  /*8f30*/  SEL R34, R31, RZ, !P0 ;  /* 0x000000ff1f227207 */ /* 0x000fe20004000000 */
[----:B------:R-:W-:Y:S02]  /*8f40*/  IMAD.X R31, R28, 0x1, R233, P1 ;  /* 0x000000011c1f7824 */ /* 0x000fe400008e06e9 */
[----:B------:R-:W-:Y:S01]  /*8f50*/  IMAD.MOV.U32 R35, RZ, RZ, c[0x0][0x188] ;  /* 0x00006200ff237624 */ /* 0x000fe200078e00ff */
[----:B------:R-:W-:Y:S02]  /*8f60*/  SEL R29, R29, RZ, !P0 ;  /* 0x000000ff1d1d7207 */ /* 0x000fe40004000000 */
[----:B------:R1:W-:Y:S01]  /*8f70*/  LDGSTS.E [R6+0x2800], [R30.64], P4 ;  /* 0x028000001e067fae */ /* 0x0003e2000a121844 */
[----:B------:R-:W-:Y:S01]  /*8f80*/  ISETP.GT.AND P4, PT, R11, 0x28, PT ;  /* 0x000000280b00780c */ /* 0x000fe20003f84270 */
[----:B------:R-:W-:Y:S01]  /*8f90*/  IMAD R35, R35, 0x1c, RZ ;  /* 0x0000001c23237824 */ /* 0x000fe200078e02ff */
[----:B------:R-:W-:Y:S02]  /*8fa0*/  LEA R32, P6, R32, R27, 0x2 ;  /* 0x0000001b20207211 */ /* 0x000fe400078c10ff */
[----:B------:R-:W-:-:S02]  /*8fb0*/  SEL R33, R33, RZ, !P0 ;  /* 0x000000ff21217207 */ /* 0x000fc40004000000 */
[----:B------:R-:W-:Y:S01]  /*8fc0*/  ISETP.NE.U32.AND P3, PT, R29, RZ, PT ;  /* 0x000000ff1d00720c */ /* 0x000fe20003f65070 */
[----:B------:R-:W-:Y:S01]  /*8fd0*/  IMAD.MOV.U32 R37, RZ, RZ, c[0x0][0x188] ;  /* 0x00006200ff257624 */ /* 0x000fe200078e00ff */
[----:B------:R-:W-:Y:S02]  /*8fe0*/  SEL R29, RZ, 0x4, !P4 ;  /* 0x00000004ff1d7807 */ /* 0x000fe40006000000 */
[----:B------:R-:W-:Y:S02]  /*8ff0*/  ISETP.NE.U32.AND P2, PT, R33, RZ, PT ;  /* 0x000000ff2100720c */ /* 0x000fe40003f45070 */
[----:B-1----:R-:W-:Y:S01]  /*9000*/  LEA R30, P4, R35, R27, 0x2 ;  /* 0x0000001b231e7211 */ /* 0x002fe200078810ff */
[----:B------:R-:W-:Y:S02]  /*9010*/  IMAD.MOV.U32 R35, RZ, RZ, c[0x0][0x188] ;  /* 0x00006200ff237624 */ /* 0x000fe400078e00ff */
[----:B------:R-:W-:Y:S01]  /*9020*/  IMAD.X R33, R28, 0x1, R229, P6 ;  /* 0x000000011c217824 */ /* 0x000fe200030e06e5 */
[----:B------:R-:W-:Y:S01]  /*9030*/  ISETP.GT.AND P6, PT, R11, 0x2c, PT ;  /* 0x0000002c0b00780c */ /* 0x000fe20003fc4270 */
[----:B------:R-:W-:-:S02]  /*9040*/  IMAD.SHL.U32 R37, R37, 0x20, RZ ;  /* 0x0000002025257824 */ /* 0x000fc400078e00ff */
[----:B------:R-:W-:Y:S01]  /*9050*/  IMAD R35, R35, 0x24, RZ ;  /* 0x0000002423237824 */ /* 0x000fe200078e02ff */
[----:B------:R-:W-:Y:S01]  /*9060*/  SEL R31, RZ, 0x4, !P6 ;  /* 0x00000004ff1f7807 */ /* 0x000fe20007000000 */
[----:B------:R1:W-:Y:S01]  /*9070*/  LDGSTS.E [R6+0x3000], [R32.64], P5 ;  /* 0x0300000020067fae */ /* 0x0003e2000a921844 */
[----:B------:R-:W-:Y:S02]  /*9080*/  ISETP.NE.U32.AND P1, PT, R34, RZ, PT ;  /* 0x000000ff2200720c */ /* 0x000fe40003f25070 */
[----:B------:R-:W-:Y:S02]  /*9090*/  LEA R34, P6, R35, R27, 0x2 ;  /* 0x0000001b23227211 */ /* 0x000fe400078c10ff */
[----:B------:R-:W-:Y:S01]  /*90a0*/  SEL R35, R31, RZ, !P0 ;  /* 0x000000ff1f237207 */ /* 0x000fe20004000000 */
[----:B------:R-:W-:Y:S01]  /*90b0*/  IMAD.X R31, R28, 0x1, R225, P4 ;  /* 0x000000011c1f7824 */ /* 0x000fe200020e06e1 */
[----:B------:R-:W-:-:S04]  /*90c0*/  SEL R29, R29, RZ, !P0 ;  /* 0x000000ff1d1d7207 */ /* 0x000fc80004000000 */
[----:B------:R2:W-:Y:S01]  /*90d0*/  LDGSTS.E [R6+0x3800], [R30.64], P3 ;  /* 0x038000001e067fae */ /* 0x0005e20009921844 */
[----:B-1----:R-:W-:Y:S01]  /*90e0*/  LEA R32, P5, R37, R27, 0x2 ;  /* 0x0000001b25207211 */ /* 0x002fe200078a10ff */
[----:B------:R-:W-:-:S04]  /*90f0*/  IMAD.MOV.U32 R37, RZ, RZ, c[0x0][0x188] ;  /* 0x00006200ff257624 */ /* 0x000fc800078e00ff */
[C---:B------:R-:W-:Y:S01]  /*9100*/  IMAD.X R33, R28.reuse, 0x1, R221, P5 ;  /* 0x000000011c217824 */ /* 0x040fe200028e06dd */
[----:B------:R-:W-:Y:S01]  /*9110*/  ISETP.NE.U32.AND P5, PT, R35, RZ, PT ;  /* 0x000000ff2300720c */ /* 0x000fe20003fa5070 */
[----:B------:R-:W-:Y:S02]  /*9120*/  IMAD.X R35, R28, 0x1, R217, P6 ;  /* 0x000000011c237824 */ /* 0x000fe400030e06d9 */
[----:B------:R-:W-:Y:S01]  /*9130*/  IMAD R37, R37, 0x28, RZ ;  /* 0x0000002825257824 */ /* 0x000fe200078e02ff */
[----:B------:R1:W-:Y:S01]  /*9140*/  LDGSTS.E [R6+0x4000], [R32.64], P2 ;  /* 0x0400000020067fae */ /* 0x0003e20009121844 */
[----:B------:R-:W-:-:S03]  /*9150*/  ISETP.GT.AND P6, PT, R11, 0x38, PT ;  /* 0x000000380b00780c */ /* 0x000fc60003fc4270 */
[----:B------:R3:W-:Y:S01]  /*9160*/  LDGSTS.E [R6+0x4800], [R34.64], P1 ;  /* 0x0480000022067fae */ /* 0x0007e20008921844 */
[----:B--2---:R-:W-:Y:S01]  /*9170*/  LEA R30, P1, R37, R27, 0x2 ;  /* 0x0000001b251e7211 */ /* 0x004fe200078210ff */
[----:B------:R-:W-:Y:S01]  /*9180*/  IMAD.MOV.U32 R37, RZ, RZ, c[0x0][0x188] ;  /* 0x00006200ff257624 */ /* 0x000fe200078e00ff */
[----:B------:R-:W-:Y:S02]  /*9190*/  ISETP.NE.U32.AND P4, PT, R29, RZ, PT ;  /* 0x000000ff1d00720c */ /* 0x000fe40003f85070 */
[----:B------:R-:W-:Y:S01]  /*91a0*/  ISETP.GT.AND P3, PT, R11, 0x34, PT ;  /* 0x000000340b00780c */ /* 0x000fe20003f64270 */
[----:B------:R-:W-:Y:S01]  /*91b0*/  IMAD R37, R37, 0x2c, RZ ;  /* 0x0000002c25257824 */ /* 0x000fe200078e02ff */
[----:B------:R-:W-:Y:S02]  /*91c0*/  SEL R31, RZ, 0x4, !P6 ;  /* 0x00000004ff1f7807 */ /* 0x000fe40007000000 */
[----:B------:R-:W-:Y:S02]  /*91d0*/  ISETP.GT.AND P2, PT, R11, 0x30, PT ;  /* 0x000000300b00780c */ /* 0x000fe40003f44270 */
[----:B-1----:R-:W-:-:S02]  /*91e0*/  SEL R33, RZ, 0x4, !P3 ;  /* 0x00000004ff217807 */ /* 0x002fc40005800000 */
[----:B---3--:R-:W-:Y:S01]  /*91f0*/  SEL R34, R31, RZ, !P0 ;  /* 0x000000ff1f227207 */ /* 0x008fe20004000000 */
[----:B------:R-:W-:Y:S01]  /*9200*/  IMAD.X R31, R28, 0x1, R213, P1 ;  /* 0x000000011c1f7824 */ /* 0x000fe200008e06d5 */
[----:B------:R-:W-:Y:S02]  /*9210*/  SEL R29, RZ, 0x4, !P2 ;  /* 0x00000004ff1d7807 */ /* 0x000fe40005000000 */
[----:B------:R-:W-:Y:S01]  /*9220*/  LEA R32, P6, R37, R27, 0x2 ;  /* 0x0000001b25207211 */ /* 0x000fe200078c10ff */
[----:B------:R-:W-:Y:S01]  /*9230*/  IMAD.MOV.U32 R37, RZ, RZ, c[0x0][0x188] ;  /* 0x00006200ff257624 */ /* 0x000fe200078e00ff */
[----:B------:R-:W-:Y:S01]  /*9240*/  HMMA.1688.F32.TF32 R96, R120, R70, R96 ;  /* 0x000000467860723c */ /* 0x000fe20000081060 */
[----:B------:R-:W-:Y:S01]  /*9250*/  SEL R33, R33, RZ, !P0 ;  /* 0x000000ff21217207 */ /* 0x000fe20004000000 */
[----:B------:R1:W-:Y:S01]  /*9260*/  LDGSTS.E [R6+0x5000], [R30.64], P4 ;  /* 0x050000001e067fae */ /* 0x0003e2000a121844 */
[----:B------:R-:W-:Y:S01]  /*9270*/  SEL R29, R29, RZ, !P0 ;  /* 0x000000ff1d1d7207 */ /* 0x000fe20004000000 */
[----:B------:R-:W-:Y:S01]  /*9280*/  IMAD R37, R37, 0x30, RZ ;  /* 0x0000003025257824 */ /* 0x000fe200078e02ff */
[----:B------:R-:W-:-:S03]  /*9290*/  ISETP.GT.AND P4, PT, R11, 0x3c, PT ;  /* 0x0000003c0b00780c */ /* 0x000fc60003f84270 */
[----:B------:R-:W-:Y:S01]  /*92a0*/  HMMA.1688.F32.TF32 R60, R116, R70, R60 ;  /* 0x00000046743c723c */ /* 0x000fe2000008103c */
[----:B------:R-:W-:Y:S01]  /*92b0*/  ISETP.NE.U32.AND P2, PT, R33, RZ, PT ;  /* 0x000000ff2100720c */ /* 0x000fe20003f45070 */
[----:B------:R-:W-:-:S06]  /*92c0*/  IMAD.X R33, R28, 0x1, R209, P6 ;  /* 0x000000011c217824 */ /* 0x000fcc00030e06d1 */
[----:B------:R-:W-:Y:S01]  /*92d0*/  HMMA.1688.F32.TF32 R44, R112, R70, R72 ;  /* 0x00000046702c723c */ /* 0x000fe20000081048 */
[----:B------:R-:W-:Y:S01]  /*92e0*/  ISETP.NE.U32.AND P1, PT, R29, RZ, PT ;  /* 0x000000ff1d00720c */ /* 0x000fe20003f25070 */
[----:B------:R2:W-:Y:S01]  /*92f0*/  LDGSTS.E [R6+0x5800], [R32.64], P5 ;  /* 0x0580000020067fae */ /* 0x0005e2000a921844 */
[----:B------:R-:W-:-:S05]  /*9300*/  ISETP.GT.AND P6, PT, R11, 0x1, PT ;  /* 0x000000010b00780c */ /* 0x000fca0003fc4270 */
[----:B------:R-:W-:Y:S01]  /*9310*/  HMMA.1688.F32.TF32 R56, R120, R38, R56 ;  /* 0x000000267838723c */ /* 0x000fe20000081038 */
[----:B------:R-:W-:-:S07]  /*9320*/  SEL R29, RZ, 0x4, !P4 ;  /* 0x00000004ff1d7807 */ /* 0x000fce0006000000 */
[----:B------:R-:W-:Y:S01]  /*9330*/  HMMA.1688.F32.TF32 R76, R116, R38, R76 ;  /* 0x00000026744c723c */ /* 0x000fe2000008104c */
[----:B-1----:R-:W-:-:S07]  /*9340*/  LEA R30, P4, R37, R27, 0x2 ;  /* 0x0000001b251e7211 */ /* 0x002fce00078810ff */
[----:B------:R-:W-:Y:S07]  /*9350*/  HMMA.1688.F32.TF32 R68, R112, R38, R88 ;  /* 0x000000267044723c */ /* 0x000fee0000081058 */
[----:B------:R-:W-:-:S04]  /*9360*/  IMAD.MOV.U32 R38, RZ, RZ, c[0x0][0x188] ;  /* 0x00006200ff267624 */ /* 0x000fc800078e00ff */
[----:B------:R-:W-:Y:S01]  /*9370*/  IMAD R38, R38, 0x34, RZ ;  /* 0x0000003426267824 */ /* 0x000fe200078e02ff */
[----:B------:R-:W-:Y:S01]  /*9380*/  SEL R31, RZ, 0x4, !P6 ;  /* 0x00000004ff1f7807 */ /* 0x000fe20007000000 */
[----:B------:R-:W-:-:S03]  /*9390*/  IMAD.MOV.U32 R37, RZ, RZ, c[0x0][0x188] ;  /* 0x00006200ff257624 */ /* 0x000fc600078e00ff */
[-C--:B--2---:R-:W-:Y:S01]  /*93a0*/  LEA R32, P5, R38, R27.reuse, 0x2 ;  /* 0x0000001b26207211 */ /* 0x084fe200078a10ff */
[----:B------:R-:W-:Y:S01]  /*93b0*/  IMAD R37, R37, 0x38, RZ ;  /* 0x0000003825257824 */ /* 0x000fe200078e02ff */
[----:B------:R-:W-:Y:S01]  /*93c0*/  SEL R35, R31, RZ, !P0 ;  /* 0x000000ff1f237207 */ /* 0x000fe20004000000 */
[----:B------:R-:W-:Y:S01]  /*93d0*/  IMAD.X R31, R28, 0x1, R205, P4 ;  /* 0x000000011c1f7824 */ /* 0x000fe200020e06cd */
[----:B------:R-:W-:Y:S01]  /*93e0*/  ISETP.NE.U32.AND P3, PT, R34, RZ, PT ;  /* 0x000000ff2200720c */ /* 0x000fe20003f65070 */
[C---:B------:R-:W-:Y:S01]  /*93f0*/  IMAD.X R33, R28.reuse, 0x1, R201, P5 ;  /* 0x000000011c217824 */ /* 0x040fe200028e06c9 */
[-C--:B------:R-:W-:Y:S01]  /*9400*/  LEA R34, P6, R37, R27.reuse, 0x2 ;  /* 0x0000001b25227211 */ /* 0x080fe200078c10ff */
[----:B------:R-:W-:Y:S01]  /*9410*/  IMAD.MOV.U32 R37, RZ, RZ, c[0x0][0x188] ;  /* 0x00006200ff257624 */ /* 0x000fe200078e00ff */
[----:B------:R1:W-:Y:S01]  /*9420*/  LDGSTS.E [R6+0x6000], [R30.64], P1 ;  /* 0x060000001e067fae */ /* 0x0003e20008921844 */
[----:B------:R-:W-:Y:S02]  /*9430*/  SEL R29, R29, RZ, !P0 ;  /* 0x000000ff1d1d7207 */ /* 0x000fe40004000000 */
[----:B------:R-:W-:Y:S01]  /*9440*/  ISETP.NE.U32.AND P5, PT, R35, RZ, PT ;  /* 0x000000ff2300720c */ /* 0x000fe20003fa5070 */
[----:B------:R2:W-:Y:S01]  /*9450*/  LDGSTS.E [R6+0x6800], [R32.64], P2 ;  /* 0x0680000020067fae */ /* 0x0005e20009121844 */
[C---:B------:R-:W-:Y:S01]  /*9460*/  ISETP.GT.AND P2, PT, R11.reuse, 0x5, PT ;  /* 0x000000050b00780c */ /* 0x040fe20003f44270 */
[----:B------:R-:W-:Y:S01]  /*9470*/  IMAD.X R35, R28, 0x1, R197, P6 ;  /* 0x000000011c237824 */ /* 0x000fe200030e06c5 */
[----:B------:R-:W-:Y:S01]  /*9480*/  ISETP.GT.AND P6, PT, R11, 0xd, PT ;  /* 0x0000000d0b00780c */ /* 0x000fe20003fc4270 */
[----:B------:R-:W-:Y:S01]  /*9490*/  IMAD R37, R37, 0x3c, RZ ;  /* 0x0000003c25257824 */ /* 0x000fe200078e02ff */
[----:B------:R-:W-:Y:S01]  /*94a0*/  ISETP.NE.U32.AND P4, PT, R29, RZ, PT ;  /* 0x000000ff1d00720c */ /* 0x000fe20003f85070 */
[----:B------:R-:W-:Y:S01]  /*94b0*/  IMAD.SHL.U32 R135, R135, 0x4, RZ ;  /* 0x0000000487877824 */ /* 0x000fe200078e00ff */
[----:B------:R-:W-:Y:S01]  /*94c0*/  SEL R29, RZ, 0x4, !P2 ;  /* 0x00000004ff1d7807 */ /* 0x000fe20005000000 */
[----:B------:R3:W-:Y:S01]  /*94d0*/  LDGSTS.E [R6+0x7000], [R34.64], P3 ;  /* 0x0700000022067fae */ /* 0x0007e20009921844 */
[----:B-1----:R-:W-:-:S02]  /*94e0*/  LEA R30, P1, R37, R27, 0x2 ;  /* 0x0000001b251e7211 */ /* 0x002fc400078210ff */
[----:B------:R-:W-:Y:S02]  /*94f0*/  SEL R31, RZ, 0x4, !P6 ;  /* 0x00000004ff1f7807 */ /* 0x000fe40007000000 */
[----:B--2---:R-:W-:Y:S02]  /*9500*/  IADD3 R32, P6, R36, R27, RZ ;  /* 0x0000001b24207210 */ /* 0x004fe40007fde0ff */
[----:B------:R-:W-:Y:S02]  /*9510*/  SEL R29, R29, RZ, !P0 ;  /* 0x000000ff1d1d7207 */ /* 0x000fe40004000000 */
[----:B------:R-:W-:Y:S02]  /*9520*/  LOP3.LUT R36, R135, 0x20, RZ, 0x3c, !PT ;  /* 0x0000002087247812 */ /* 0x000fe400078e3cff */
[----:B---3--:R-:W-:Y:S01]  /*9530*/  SEL R34, R31, RZ, !P0 ;  /* 0x000000ff1f227207 */ /* 0x008fe20004000000 */
[----:B------:R-:W-:Y:S01]  /*9540*/  IMAD.X R31, R28, 0x1, R193, P1 ;  /* 0x000000011c1f7824 */ /* 0x000fe200008e06c1 */
[----:B------:R-:W-:Y:S01]  /*9550*/  ISETP.NE.U32.AND P1, PT, R29, RZ, PT ;  /* 0x000000ff1d00720c */ /* 0x000fe20003f25070 */
[----:B------:R-:W-:Y:S01]  /*9560*/  IMAD R29, R5, 0x8000, R36 ;  /* 0x00008000051d7824 */ /* 0x000fe200078e0224 */
[C---:B------:R-:W-:Y:S01]  /*9570*/  ISETP.GT.AND P3, PT, R11.reuse, 0x9, PT ;  /* 0x000000090b00780c */ /* 0x040fe20003f64270 */
[----:B------:R-:W-:Y:S01]  /*9580*/  IMAD.MOV.U32 R36, RZ, RZ, c[0x0][0x188] ;  /* 0x00006200ff247624 */ /* 0x000fe200078e00ff */
[----:B------:R1:W-:Y:S01]  /*9590*/  LDGSTS.E [R6+0x7800], [R30.64], P4 ;  /* 0x078000001e067fae */ /* 0x0003e2000a121844 */
[----:B------:R-:W-:-:S02]  /*95a0*/  ISETP.GT.AND P4, PT, R11, 0x11, PT ;  /* 0x000000110b00780c */ /* 0x000fc40003f84270 */
[----:B------:R-:W-:Y:S01]  /*95b0*/  SEL R33, RZ, 0x4, !P3 ;  /* 0x00000004ff217807 */ /* 0x000fe20005800000 */
[----:B------:R-:W-:-:S03]  /*95c0*/  IMAD R36, R36, 0x5, RZ ;  /* 0x0000000524247824 */ /* 0x000fc600078e02ff */
[----:B------:R-:W-:Y:S01]  /*95d0*/  SEL R33, R33, RZ, !P0 ;  /* 0x000000ff21217207 */ /* 0x000fe20004000000 */
[----:B------:R-:W-:Y:S01]  /*95e0*/  IMAD.MOV.U32 R37, RZ, RZ, c[0x0][0x188] ;  /* 0x00006200ff257624 */ /* 0x000fe200078e00ff */
[----:B-1----:R-:W-:Y:S02]  /*95f0*/  SEL R6, RZ, 0x4, !P4 ;  /* 0x00000004ff067807 */ /* 0x002fe40006000000 */
[----:B------:R-:W-:Y:S01]  /*9600*/  LEA R30, P4, R36, R27, 0x2 ;  /* 0x0000001b241e7211 */ /* 0x000fe200078810ff */
[----:B------:R-:W-:Y:S01]  /*9610*/  IMAD.MOV.U32 R36, RZ, RZ, c[0x0][0x188] ;  /* 0x00006200ff247624 */ /* 0x000fe200078e00ff */
[----:B------:R-:W-:Y:S01]  /*9620*/  ISETP.NE.U32.AND P2, PT, R33, RZ, PT ;  /* 0x000000ff2100720c */ /* 0x000fe20003f45070 */
[----:B------:R-:W-:Y:S01]  /*9630*/  IMAD.X R33, R28, 0x1, R252, P6 ;  /* 0x000000011c217824 */ /* 0x000fe200030e06fc */
[----:B------:R-:W-:Y:S01]  /*9640*/  ISETP.GT.AND P6, PT, R11, 0x15, PT ;  /* 0x000000150b00780c */ /* 0x000fe20003fc4270 */
[----:B------:R-:W-:Y:S02]  /*9650*/  IMAD R36, R36, 0xd, RZ ;  /* 0x0000000d24247824 */ /* 0x000fe400078e02ff */
[----:B------:R-:W-:Y:S01]  /*9660*/  IMAD R37, R37, 0x9, RZ ;  /* 0x0000000925257824 */ /* 0x000fe200078e02ff */
[----:B------:R-:W-:Y:S01]  /*9670*/  ISETP.NE.U32.AND P3, PT, R34, RZ, PT ;  /* 0x000000ff2200720c */ /* 0x000fe20003f65070 */
[----:B------:R1:W-:Y:S01]  /*9680*/  LDGSTS.E [R29+0x200], [R32.64], P5 ;  /* 0x00200000201d7fae */ /* 0x0003e2000a921844 */
[----:B------:R-:W-:-:S02]  /*9690*/  SEL R31, RZ, 0x4, !P6 ;  /* 0x00000004ff1f7807 */ /* 0x000fc40007000000 */
[-C--:B------:R-:W-:Y:S01]  /*96a0*/  LEA R34, P6, R36, R27.reuse, 0x2 ;  /* 0x0000001b24227211 */ /* 0x080fe200078c10ff */
[----:B------:R-:W-:Y:S01]  /*96b0*/  IMAD.MOV.U32 R36, RZ, RZ, c[0x0][0x188] ;  /* 0x00006200ff247624 */ /* 0x000fe200078e00ff */
[----:B------:R-:W-:Y:S01]  /*96c0*/  SEL R35, R31, RZ, !P0 ;  /* 0x000000ff1f237207 */ /* 0x000fe20004000000 */
[----:B------:R-:W-:Y:S02]  /*96d0*/  IMAD.X R31, R28, 0x1, R248, P4 ;  /* 0x000000011c1f7824 */ /* 0x000fe400020e06f8 */
[----:B------:R-:W-:Y:S01]  /*96e0*/  IMAD R36, R36, 0x11, RZ ;  /* 0x0000001124247824 */ /* 0x000fe200078e02ff */
[----:B------:R-:W-:Y:S02]  /*96f0*/  SEL R6, R6, RZ, !P0 ;  /* 0x000000ff06067207 */ /* 0x000fe40004000000 */
[----:B------:R2:W-:Y:S01]  /*9700*/  LDGSTS.E [R29+0xa00], [R30.64], P1 ;  /* 0x00a000001e1d7fae */ /* 0x0005e20008921844 */
[----:B-1----:R-:W-:-:S05]  /*9710*/  LEA R32, P5, R37, R27, 0x2 ;  /* 0x0000001b25207211 */ /* 0x002fca00078a10ff */
[C---:B------:R-:W-:Y:S01]  /*9720*/  IMAD.X R33, R28.reuse, 0x1, R244, P5 ;  /* 0x000000011c217824 */ /* 0x040fe200028e06f4 */
[----:B------:R-:W-:Y:S01]  /*9730*/  ISETP.NE.U32.AND P5, PT, R35, RZ, PT ;  /* 0x000000ff2300720c */ /* 0x000fe20003fa5070 */
[----:B------:R-:W-:Y:S01]  /*9740*/  IMAD.X R35, R28, 0x1, R240, P6 ;  /* 0x000000011c237824 */ /* 0x000fe200030e06f0 */
[C---:B------:R-:W-:Y:S02]  /*9750*/  ISETP.GT.AND P6, PT, R11.reuse, 0x21, PT ;  /* 0x000000210b00780c */ /* 0x040fe40003fc4270 */
[----:B------:R-:W-:Y:S01]  /*9760*/  ISETP.NE.U32.AND P4, PT, R6, RZ, PT ;  /* 0x000000ff0600720c */ /* 0x000fe20003f85070 */
[----:B------:R1:W-:Y:S01]  /*9770*/  LDGSTS.E [R29+0x1200], [R32.64], P2 ;  /* 0x01200000201d7fae */ /* 0x0003e20009121844 */
[----:B--2---:R-:W-:Y:S01]  /*9780*/  LEA R30, P1, R36, R27, 0x2 ;  /* 0x0000001b241e7211 */ /* 0x004fe200078210ff */
[----:B------:R-:W-:Y:S01]  /*9790*/  IMAD.MOV.U32 R36, RZ, RZ, c[0x0][0x188] ;  /* 0x00006200ff247624 */ /* 0x000fe200078e00ff */
[----:B------:R-:W-:Y:S01]  /*97a0*/  SEL R31, RZ, 0x4, !P6 ;  /* 0x00000004ff1f7807 */ /* 0x000fe20007000000 */
[----:B------:R2:W-:Y:S01]  /*97b0*/  LDGSTS.E [R29+0x1a00], [R34.64], P3 ;  /* 0x01a00000221d7fae */ /* 0x0005e20009921844 */
[C---:B------:R-:W-:Y:S01]  /*97c0*/  ISETP.GT.AND P2, PT, R11.reuse, 0x19, PT ;  /* 0x000000190b00780c */ /* 0x040fe20003f44270 */
[----:B------:R-:W-:Y:S01]  /*97d0*/  IMAD R36, R36, 0x15, RZ ;  /* 0x0000001524247824 */ /* 0x000fe200078e02ff */
[----:B------:R-:W-:-:S02]  /*97e0*/  ISETP.GT.AND P3, PT, R11, 0x1d, PT ;  /* 0x0000001d0b00780c */ /* 0x000fc40003f64270 */
[----:B------:R-:W-:Y:S02]  /*97f0*/  SEL R6, RZ, 0x4, !P2 ;  /* 0x00000004ff067807 */ /* 0x000fe40005000000 */
[----:B-1----:R-:W-:Y:S01]  /*9800*/  LEA R32, P6, R36, R27, 0x2 ;  /* 0x0000001b24207211 */ /* 0x002fe200078c10ff */
[----:B------:R-:W-:Y:S01]  /*9810*/  IMAD.MOV.U32 R36, RZ, RZ, c[0x0][0x188] ;  /* 0x00006200ff247624 */ /* 0x000fe200078e00ff */
[----:B--2---:R-:W-:Y:S01]  /*9820*/  SEL R34, R31, RZ, !P0 ;  /* 0x000000ff1f227207 */ /* 0x004fe20004000000 */
[----:B------:R-:W-:Y:S01]  /*9830*/  IMAD.X R31, R28, 0x1, R236, P1 ;  /* 0x000000011c1f7824 */ /* 0x000fe200008e06ec */
[----:B------:R-:W-:Y:S01]  /*9840*/  SEL R6, R6, RZ, !P0 ;  /* 0x000000ff06067207 */ /* 0x000fe20004000000 */
[----:B------:R-:W-:Y:S01]  /*9850*/  IMAD R36, R36, 0x19, RZ ;  /* 0x0000001924247824 */ /* 0x000fe200078e02ff */
[----:B------:R-:W-:Y:S02]  /*9860*/  SEL R33, RZ, 0x4, !P3 ;  /* 0x00000004ff217807 */ /* 0x000fe40005800000 */
[----:B------:R1:W-:Y:S01]  /*9870*/  LDGSTS.E [R29+0x2200], [R30.64], P4 ;  /* 0x022000001e1d7fae */ /* 0x0003e2000a121844 */
[----:B------:R-:W-:-:S02]  /*9880*/  ISETP.GT.AND P4, PT, R11, 0x25, PT ;  /* 0x000000250b00780c */ /* 0x000fc40003f84270 */
[----:B------:R-:W-:Y:S02]  /*9890*/  ISETP.NE.U32.AND P1, PT, R6, RZ, PT ;  /* 0x000000ff0600720c */ /* 0x000fe40003f25070 */
[----:B------:R-:W-:Y:S02]  /*98a0*/  SEL R33, R33, RZ, !P0 ;  /* 0x000000ff21217207 */ /* 0x000fe40004000000 */
[----:B------:R-:W-:Y:S01]  /*98b0*/  SEL R6, RZ, 0x4, !P4 ;  /* 0x00000004ff067807 */ /* 0x000fe20006000000 */
[----:B------:R-:W-:Y:S01]  /*98c0*/  IMAD.MOV.U32 R37, RZ, RZ, c[0x0][0x188] ;  /* 0x00006200ff257624 */ /* 0x000fe200078e00ff */
[----:B------:R-:W-:Y:S02]  /*98d0*/  ISETP.NE.U32.AND P2, PT, R33, RZ, PT ;  /* 0x000000ff2100720c */ /* 0x000fe40003f45070 */
[----:B-1----:R-:W-:Y:S01]  /*98e0*/  LEA R30, P4, R36, R27, 0x2 ;  /* 0x0000001b241e7211 */ /* 0x002fe200078810ff */
[----:B------:R-:W-:Y:S02]  /*98f0*/  IMAD.MOV.U32 R36, RZ, RZ, c[0x0][0x188] ;  /* 0x00006200ff247624 */ /* 0x000fe400078e00ff */
[----:B------:R-:W-:Y:S01]  /*9900*/  IMAD.X R33, R28, 0x1, R232, P6 ;  /* 0x000000011c217824 */ /* 0x000fe200030e06e8 */
[----:B------:R-:W-:Y:S01]  /*9910*/  ISETP.GT.AND P6, PT, R11, 0x29, PT ;  /* 0x000000290b00780c */ /* 0x000fe20003fc4270 */
[----:B------:R-:W-:-:S02]  /*9920*/  IMAD R36, R36, 0x21, RZ ;  /* 0x0000002124247824 */ /* 0x000fc400078e02ff */
[----:B------:R-:W-:Y:S01]  /*9930*/  IMAD R37, R37, 0x1d, RZ ;  /* 0x0000001d25257824 */ /* 0x000fe200078e02ff */
[----:B------:R-:W-:Y:S01]  /*9940*/  ISETP.NE.U32.AND P3, PT, R34, RZ, PT ;  /* 0x000000ff2200720c */ /* 0x000fe20003f65070 */
[----:B------:R1:W-:Y:S01]  /*9950*/  LDGSTS.E [R29+0x2a00], [R32.64], P5 ;  /* 0x02a00000201d7fae */ /* 0x0003e2000a921844 */
[----:B------:R-:W-:Y:S02]  /*9960*/  SEL R31, RZ, 0x4, !P6 ;  /* 0x00000004ff1f7807 */ /* 0x000fe40007000000 */
[----:B------:R-:W-:Y:S01]  /*9970*/  LEA R34, P6, R36, R27, 0x2 ;  /* 0x0000001b24227211 */ /* 0x000fe200078c10ff */
[----:B------:R-:W-:Y:S01]  /*9980*/  IMAD.MOV.U32 R36, RZ, RZ, c[0x0][0x188] ;  /* 0x00006200ff247624 */ /* 0x000fe200078e00ff */
[----:B------:R-:W-:Y:S01]  /*9990*/  SEL R35, R31, RZ, !P0 ;  /* 0x000000ff1f237207 */ /* 0x000fe20004000000 */
[----:B------:R-:W-:Y:S02]  /*99a0*/  IMAD.X R31, R28, 0x1, R228, P4 ;  /* 0x000000011c1f7824 */ /* 0x000fe400020e06e4 */
[----:B------:R-:W-:Y:S01]  /*99b0*/  IMAD R36, R36, 0x25, RZ ;  /* 0x0000002524247824 */ /* 0x000fe200078e02ff */
[----:B------:R-:W-:-:S02]  /*99c0*/  SEL R6, R6, RZ, !P0 ;  /* 0x000000ff06067207 */ /* 0x000fc40004000000 */
        /* <DEDUP_REMOVED lines=20> */
[----:B------:R-:W-:Y:S01]  /*9b10*/  SEL R33, RZ, 0x4, !P3 ;  /* 0x00000004ff217807 */ /* 0x000fe20005800000 */
[----:B------:R-:W-:Y:S01]  /*9b20*/  IMAD R36, R36, 0x2d, RZ ;  /* 0x0000002d24247824 */ /* 0x000fe200078e02ff */
[----:B------:R-:W-:Y:S02]  /*9b30*/  SEL R6, R6, RZ, !P0 ;  /* 0x000000ff06067207 */ /* 0x000fe40004000000 */
[----:B------:R1:W-:Y:S01]  /*9b40*/  LDGSTS.E [R29+0x4a00], [R30.64], P4 ;  /* 0x04a000001e1d7fae */ /* 0x0003e2000a121844 */
[----:B------:R-:W-:-:S02]  /*9b50*/  ISETP.GT.AND P4, PT, R11, 0x39, PT ;  /* 0x000000390b00780c */ /* 0x000fc40003f84270 */
[----:B------:R-:W-:Y:S02]  /*9b60*/  SEL R33, R33, RZ, !P0 ;  /* 0x000000ff21217207 */ /* 0x000fe40004000000 */
[----:B------:R-:W-:Y:S01]  /*9b70*/  ISETP.NE.U32.AND P1, PT, R6, RZ, PT ;  /* 0x000000ff0600720c */ /* 0x000fe20003f25070 */
[----:B------:R-:W-:Y:S01]  /*9b80*/  IMAD.MOV.U32 R37, RZ, RZ, c[0x0][0x188] ;  /* 0x00006200ff257624 */ /* 0x000fe200078e00ff */
[----:B------:R-:W-:Y:S02]  /*9b90*/  SEL R6, RZ, 0x4, !P4 ;  /* 0x00000004ff067807 */ /* 0x000fe40006000000 */
[----:B------:R-:W-:Y:S01]  /*9ba0*/  ISETP.NE.U32.AND P2, PT, R33, RZ, PT ;  /* 0x000000ff2100720c */ /* 0x000fe20003f45070 */
[----:B------:R-:W-:Y:S01]  /*9bb0*/  IMAD.X R33, R28, 0x1, R212, P6 ;  /* 0x000000011c217824 */ /* 0x000fe200030e06d4 */
[-C--:B-1----:R-:W-:Y:S01]  /*9bc0*/  LEA R30, P4, R36, R27.reuse, 0x2 ;  /* 0x0000001b241e7211 */ /* 0x082fe200078810ff */
[----:B------:R-:W-:Y:S01]  /*9bd0*/  IMAD.MOV.U32 R36, RZ, RZ, c[0x0][0x188] ;  /* 0x00006200ff247624 */ /* 0x000fe200078e00ff */
[----:B------:R-:W-:Y:S01]  /*9be0*/  ISETP.GT.AND P6, PT, R11, 0x3d, PT ;  /* 0x0000003d0b00780c */ /* 0x000fe20003fc4270 */
[----:B------:R-:W-:Y:S01]  /*9bf0*/  IMAD R37, R37, 0x31, RZ ;  /* 0x0000003125257824 */ /* 0x000fe200078e02ff */
[----:B------:R-:W-:Y:S01]  /*9c00*/  ISETP.NE.U32.AND P3, PT, R34, RZ, PT ;  /* 0x000000ff2200720c */ /* 0x000fe20003f65070 */
[----:B------:R-:W-:Y:S01]  /*9c10*/  IMAD R36, R36, 0x35, RZ ;  /* 0x0000003524247824 */ /* 0x000fe200078e02ff */
[----:B------:R-:W-:Y:S01]  /*9c20*/  SEL R31, RZ, 0x4, !P6 ;  /* 0x00000004ff1f7807 */ /* 0x000fe20007000000 */
[----:B------:R1:W-:Y:S03]  /*9c30*/  LDGSTS.E [R29+0x5200], [R32.64], P5 ;  /* 0x05200000201d7fae */ /* 0x0003e6000a921844 */
[-C--:B------:R-:W-:Y:S01]  /*9c40*/  LEA R34, P6, R36, R27.reuse, 0x2 ;  /* 0x0000001b24227211 */ /* 0x080fe200078c10ff */
[----:B------:R-:W-:Y:S01]  /*9c50*/  IMAD.MOV.U32 R36, RZ, RZ, c[0x0][0x188] ;  /* 0x00006200ff247624 */ /* 0x000fe200078e00ff */
[----:B------:R-:W-:Y:S01]  /*9c60*/  SEL R35, R31, RZ, !P0 ;  /* 0x000000ff1f237207 */ /* 0x000fe20004000000 */
[----:B------:R-:W-:Y:S01]  /*9c70*/  IMAD.X R31, R28, 0x1, R208, P4 ;  /* 0x000000011c1f7824 */ /* 0x000fe200020e06d0 */
[----:B-1----:R-:W-:Y:S01]  /*9c80*/  LEA R32, P5, R37, R27, 0x2 ;  /* 0x0000001b25207211 */ /* 0x002fe200078a10ff */
[----:B------:R-:W-:-:S03]  /*9c90*/  IMAD R36, R36, 0x39, RZ ;  /* 0x0000003924247824 */ /* 0x000fc600078e02ff */
[----:B------:R1:W-:Y:S01]  /*9ca0*/  LDGSTS.E [R29+0x5a00], [R30.64], P1 ;  /* 0x05a000001e1d7fae */ /* 0x0003e20008921844 */
[C---:B------:R-:W-:Y:S01]  /*9cb0*/  IMAD.X R33, R28.reuse, 0x1, R204, P5 ;  /* 0x000000011c217824 */ /* 0x040fe200028e06cc */
[----:B------:R-:W-:Y:S01]  /*9cc0*/  ISETP.NE.U32.AND P5, PT, R35, RZ, PT ;  /* 0x000000ff2300720c */ /* 0x000fe20003fa5070 */
[----:B------:R-:W-:Y:S01]  /*9cd0*/  IMAD.X R35, R28, 0x1, R200, P6 ;  /* 0x000000011c237824 */ /* 0x000fe200030e06c8 */
[----:B------:R-:W-:Y:S02]  /*9ce0*/  SEL R6, R6, RZ, !P0 ;  /* 0x000000ff06067207 */ /* 0x000fe40004000000 */
[----:B------:R2:W-:Y:S01]  /*9cf0*/  LDGSTS.E [R29+0x6200], [R32.64], P2 ;  /* 0x06200000201d7fae */ /* 0x0005e20009121844 */
[C---:B------:R-:W-:Y:S02]  /*9d00*/  ISETP.GT.AND P6, PT, R11.reuse, 0xa, PT ;  /* 0x0000000a0b00780c */ /* 0x040fe40003fc4270 */
[----:B-1----:R-:W-:Y:S01]  /*9d10*/  LEA R30, P1, R36, R27, 0x2 ;  /* 0x0000001b241e7211 */ /* 0x002fe200078210ff */
[----:B------:R1:W-:Y:S01]  /*9d20*/  LDGSTS.E [R29+0x6a00], [R34.64], P3 ;  /* 0x06a00000221d7fae */ /* 0x0003e20009921844 */
[----:B------:R-:W-:Y:S01]  /*9d30*/  IMAD.MOV.U32 R36, RZ, RZ, c[0x0][0x188] ;  /* 0x00006200ff247624 */ /* 0x000fe200078e00ff */
[----:B------:R-:W-:-:S02]  /*9d40*/  ISETP.GT.AND P3, PT, R11, 0x6, PT ;  /* 0x000000060b00780c */ /* 0x000fc40003f64270 */
[----:B------:R-:W-:Y:S01]  /*9d50*/  ISETP.NE.U32.AND P4, PT, R6, RZ, PT ;  /* 0x000000ff0600720c */ /* 0x000fe20003f85070 */
[----:B------:R-:W-:Y:S01]  /*9d60*/  IMAD R36, R36, 0x3d, RZ ;  /* 0x0000003d24247824 */ /* 0x000fe200078e02ff */
[----:B------:R-:W-:Y:S02]  /*9d70*/  SEL R31, RZ, 0x4, !P6 ;  /* 0x00000004ff1f7807 */ /* 0x000fe40007000000 */
[----:B--2---:R-:W-:Y:S02]  /*9d80*/  SEL R33, RZ, 0x4, !P3 ;  /* 0x00000004ff217807 */ /* 0x004fe40005800000 */
[----:B------:R-:W-:Y:S02]  /*9d90*/  ISETP.GT.AND P2, PT, R11, 0x2, PT ;  /* 0x000000020b00780c */ /* 0x000fe40003f44270 */
[----:B------:R-:W-:Y:S02]  /*9da0*/  LEA R32, P6, R36, R27, 0x2 ;  /* 0x0000001b24207211 */ /* 0x000fe400078c10ff */
[----:B------:R-:W-:-:S02]  /*9db0*/  SEL R33, R33, RZ, !P0 ;  /* 0x000000ff21217207 */ /* 0x000fc40004000000 */
[----:B-1----:R-:W-:Y:S01]  /*9dc0*/  SEL R34, R31, RZ, !P0 ;  /* 0x000000ff1f227207 */ /* 0x002fe20004000000 */
[C---:B------:R-:W-:Y:S01]  /*9dd0*/  IMAD.X R31, R28.reuse, 0x1, R196, P1 ;  /* 0x000000011c1f7824 */ /* 0x040fe200008e06c4 */
[----:B------:R-:W-:Y:S01]  /*9de0*/  SEL R6, RZ, 0x4, !P2 ;  /* 0x00000004ff067807 */ /* 0x000fe20005000000 */
[----:B------:R-:W-:Y:S01]  /*9df0*/  IMAD.MOV.U32 R36, RZ, RZ, c[0x0][0x188] ;  /* 0x00006200ff247624 */ /* 0x000fe200078e00ff */
[----:B------:R-:W-:Y:S01]  /*9e00*/  ISETP.NE.U32.AND P2, PT, R33, RZ, PT ;  /* 0x000000ff2100720c */ /* 0x000fe20003f45070 */
[----:B------:R-:W-:Y:S01]  /*9e10*/  IMAD.MOV.U32 R37, RZ, RZ, c[0x0][0x188] ;  /* 0x00006200ff257624 */ /* 0x000fe200078e00ff */
[----:B------:R1:W-:Y:S01]  /*9e20*/  LDGSTS.E [R29+0x7200], [R30.64], P4 ;  /* 0x072000001e1d7fae */ /* 0x0003e2000a121844 */
[----:B------:R-:W-:Y:S01]  /*9e30*/  IMAD.X R33, R28, 0x1, R192, P6 ;  /* 0x000000011c217824 */ /* 0x000fe200030e06c0 */
[----:B------:R-:W-:Y:S01]  /*9e40*/  SEL R6, R6, RZ, !P0 ;  /* 0x000000ff06067207 */ /* 0x000fe20004000000 */
[----:B------:R-:W-:Y:S01]  /*9e50*/  IMAD.SHL.U32 R37, R37, 0x2, RZ ;  /* 0x0000000225257824 */ /* 0x000fe200078e00ff */
[C---:B------:R-:W-:Y:S01]  /*9e60*/  ISETP.GT.AND P6, PT, R11.reuse, 0x12, PT ;  /* 0x000000120b00780c */ /* 0x040fe20003fc4270 */
[----:B------:R-:W-:Y:S01]  /*9e70*/  IMAD R36, R36, 0x6, RZ ;  /* 0x0000000624247824 */ /* 0x000fe200078e02ff */
[----:B------:R-:W-:Y:S01]  /*9e80*/  ISETP.GT.AND P4, PT, R11, 0xe, PT ;  /* 0x0000000e0b00780c */ /* 0x000fe20003f84270 */
[----:B------:R2:W-:Y:S01]  /*9e90*/  LDGSTS.E [R29+0x7a00], [R32.64], P5 ;  /* 0x07a00000201d7fae */ /* 0x0005e2000a921844 */
[----:B------:R-:W-:-:S02]  /*9ea0*/  ISETP.NE.U32.AND P1, PT, R6, RZ, PT ;  /* 0x000000ff0600720c */ /* 0x000fc40003f25070 */
[----:B------:R-:W-:Y:S02]  /*9eb0*/  SEL R6, RZ, 0x4, !P4 ;  /* 0x00000004ff067807 */ /* 0x000fe40006000000 */
[-C--:B-1----:R-:W-:Y:S01]  /*9ec0*/  LEA R30, P4, R37, R27.reuse, 0x2 ;  /* 0x0000001b251e7211 */ /* 0x082fe200078810ff */
[----:B------:R-:W-:Y:S01]  /*9ed0*/  IMAD.MOV.U32 R35, RZ, RZ, c[0x0][0x188] ;  /* 0x00006200ff237624 */ /* 0x000fe200078e00ff */
[----:B--2---:R-:W-:Y:S02]  /*9ee0*/  SEL R33, RZ, 0x4, !P6 ;  /* 0x00000004ff217807 */ /* 0x004fe40007000000 */
[----:B------:R-:W-:Y:S02]  /*9ef0*/  LEA R32, P6, R36, R27, 0x2 ;  /* 0x0000001b24207211 */ /* 0x000fe400078c10ff */
[----:B------:R-:W-:Y:S02]  /*9f00*/  LOP3.LUT R36, R132, 0x40, RZ, 0x3c, !PT ;  /* 0x0000004084247812 */ /* 0x000fe400078e3cff */
[----:B------:R-:W-:Y:S01]  /*9f10*/  SEL R33, R33, RZ, !P0 ;  /* 0x000000ff21217207 */ /* 0x000fe20004000000 */
[----:B------:R-:W-:-:S02]  /*9f20*/  IMAD.X R31, R28, 0x1, R251, P4 ;  /* 0x000000011c1f7824 */ /* 0x000fc400020e06fb */
[----:B------:R-:W-:Y:S01]  /*9f30*/  IMAD R29, R5, 0x8000, R36 ;  /* 0x00008000051d7824 */ /* 0x000fe200078e0224 */
[----:B------:R-:W-:Y:S01]  /*9f40*/  ISETP.NE.U32.AND P4, PT, R33, RZ, PT ;  /* 0x000000ff2100720c */ /* 0x000fe20003f85070 */
[----:B------:R-:W-:Y:S02]  /*9f50*/  IMAD.X R33, R28, 0x1, R247, P6 ;  /* 0x000000011c217824 */ /* 0x000fe400030e06f7 */
[----:B------:R-:W-:Y:S01]  /*9f60*/  IMAD R35, R35, 0xa, RZ ;  /* 0x0000000a23237824 */ /* 0x000fe200078e02ff */
[----:B------:R1:W-:Y:S01]  /*9f70*/  LDGSTS.E [R29+0x400], [R30.64], P1 ;  /* 0x004000001e1d7fae */ /* 0x0003e20008921844 */
[----:B------:R-:W-:-:S03]  /*9f80*/  IMAD.MOV.U32 R36, RZ, RZ, c[0x0][0x188] ;  /* 0x00006200ff247624 */ /* 0x000fc600078e00ff */
[----:B------:R2:W-:Y:S01]  /*9f90*/  LDGSTS.E [R29+0xc00], [R32.64], P2 ;  /* 0x00c00000201d7fae */ /* 0x0005e20009121844 */
[----:B------:R-:W-:Y:S01]  /*9fa0*/  ISETP.GT.AND P1, PT, R11, 0x1a, PT ;  /* 0x0000001a0b00780c */ /* 0x000fe20003f24270 */
[----:B------:R-:W-:Y:S01]  /*9fb0*/  IMAD R36, R36, 0xe, RZ ;  /* 0x0000000e24247824 */ /* 0x000fe200078e02ff */
[----:B------:R-:W-:Y:S02]  /*9fc0*/  ISETP.NE.U32.AND P3, PT, R34, RZ, PT ;  /* 0x000000ff2200720c */ /* 0x000fe40003f65070 */
[----:B-1----:R-:W-:Y:S01]  /*9fd0*/  LEA R30, P2, R35, R27, 0x2 ;  /* 0x0000001b231e7211 */ /* 0x002fe200078410ff */
[----:B------:R-:W-:Y:S01]  /*9fe0*/  IMAD.MOV.U32 R35, RZ, RZ, c[0x0][0x188] ;  /* 0x00006200ff237624 */ /* 0x000fe200078e00ff */
[----:B------:R-:W-:Y:S02]  /*9ff0*/  SEL R6, R6, RZ, !P0 ;  /* 0x000000ff06067207 */ /* 0x000fe40004000000 */
[----:B------:R-:W-:Y:S01]  /*a000*/  ISETP.GT.AND P6, PT, R11, 0x16, PT ;  /* 0x000000160b00780c */ /* 0x000fe20003fc4270 */
[----:B------:R-:W-:Y:S01]  /*a010*/  IMAD R35, R35, 0x12, RZ ;  /* 0x0000001223237824 */ /* 0x000fe200078e02ff */
[----:B------:R-:W-:-:S02]  /*a020*/  SEL R31, RZ, 0x4, !P1 ;  /* 0x00000004ff1f7807 */ /* 0x000fc40004800000 */
[----:B------:R-:W-:Y:S02]  /*a030*/  ISETP.NE.U32.AND P5, PT, R6, RZ, PT ;  /* 0x000000ff0600720c */ /* 0x000fe40003fa5070 */
[-C--:B--2---:R-:W-:Y:S01]  /*a040*/  LEA R32, P1, R36, R27.reuse, 0x2 ;  /* 0x0000001b24207211 */ /* 0x084fe200078210ff */
[----:B------:R-:W-:Y:S01]  /*a050*/  IMAD.MOV.U32 R36, RZ, RZ, c[0x0][0x188] ;  /* 0x00006200ff247624 */ /* 0x000fe200078e00ff */
[----:B------:R-:W-:Y:S02]  /*a060*/  SEL R6, RZ, 0x4, !P6 ;  /* 0x00000004ff067807 */ /* 0x000fe40007000000 */
[----:B------:R-:W-:Y:S02]  /*a070*/  LEA R34, P6, R35, R27, 0x2 ;  /* 0x0000001b23227211 */ /* 0x000fe400078c10ff */
[----:B------:R-:W-:Y:S01]  /*a080*/  SEL R35, R31, RZ, !P0 ;  /* 0x000000ff1f237207 */ /* 0x000fe20004000000 */
[----:B------:R-:W-:Y:S02]  /*a090*/  IMAD.X R31, R28, 0x1, R243, P2 ;  /* 0x000000011c1f7824 */ /* 0x000fe400010e06f3 */
[----:B------:R-:W-:Y:S01]  /*a0a0*/  IMAD R36, R36, 0x16, RZ ;  /* 0x0000001624247824 */ /* 0x000fe200078e02ff */
[----:B------:R-:W-:Y:S01]  /*a0b0*/  SEL R6, R6, RZ, !P0 ;  /* 0x000000ff06067207 */ /* 0x000fe20004000000 */
[C---:B------:R-:W-:Y:S01]  /*a0c0*/  IMAD.X R33, R28.reuse, 0x1, R239, P1 ;  /* 0x000000011c217824 */ /* 0x040fe200008e06ef */
[----:B------:R-:W-:Y:S01]  /*a0d0*/  ISETP.NE.U32.AND P1, PT, R35, RZ, PT ;  /* 0x000000ff2300720c */ /* 0x000fe20003f25070 */
[----:B------:R-:W-:Y:S01]  /*a0e0*/  IMAD.X R35, R28, 0x1, R235, P6 ;  /* 0x000000011c237824 */ /* 0x000fe200030e06eb */
[----:B------:R1:W-:Y:S01]  /*a0f0*/  LDGSTS.E [R29+0x1400], [R30.64], P3 ;  /* 0x014000001e1d7fae */ /* 0x0003e20009921844 */
[----:B------:R-:W-:-:S02]  /*a100*/  ISETP.GT.AND P6, PT, R11, 0x26, PT ;  /* 0x000000260b00780c */ /* 0x000fc40003fc4270 */
[----:B------:R-:W-:Y:S01]  /*a110*/  ISETP.NE.U32.AND P2, PT, R6, RZ, PT ;  /* 0x000000ff0600720c */ /* 0x000fe20003f45070 */
[----:B------:R2:W-:Y:S01]  /*a120*/  LDGSTS.E [R29+0x1c00], [R32.64], P5 ;  /* 0x01c00000201d7fae */ /* 0x0005e2000a921844 */
[----:B-1----:R-:W-:Y:S01]  /*a130*/  LEA R30, P3, R36, R27, 0x2 ;  /* 0x0000001b241e7211 */ /* 0x002fe200078610ff */
[----:B------:R-:W-:Y:S01]  /*a140*/  IMAD.MOV.U32 R36, RZ, RZ, c[0x0][0x188] ;  /* 0x00006200ff247624 */ /* 0x000fe200078e00ff */
[----:B------:R-:W-:Y:S01]  /*a150*/  SEL R31, RZ, 0x4, !P6 ;  /* 0x00000004ff1f7807 */ /* 0x000fe20007000000 */
[----:B------:R1:W-:Y:S01]  /*a160*/  LDGSTS.E [R29+0x2400], [R34.64], P4 ;  /* 0x02400000221d7fae */ /* 0x0003e2000a121844 */
[C---:B------:R-:W-:Y:S01]  /*a170*/  ISETP.GT.AND P4, PT, R11.reuse, 0x1e, PT ;  /* 0x0000001e0b00780c */ /* 0x040fe20003f84270 */
[----:B------:R-:W-:Y:S01]  /*a180*/  IMAD R36, R36, 0x1a, RZ ;  /* 0x0000001a24247824 */ /* 0x000fe200078e02ff */
[----:B------:R-:W-:Y:S02]  /*a190*/  ISETP.GT.AND P5, PT, R11, 0x22, PT ;  /* 0x000000220b00780c */ /* 0x000fe40003fa4270 */
[----:B------:R-:W-:-:S02]  /*a1a0*/  SEL R6, RZ, 0x4, !P4 ;  /* 0x00000004ff067807 */ /* 0x000fc40006000000 */
[----:B--2---:R-:W-:Y:S01]  /*a1b0*/  LEA R32, P6, R36, R27, 0x2 ;  /* 0x0000001b24207211 */ /* 0x004fe200078c10ff */
[----:B------:R-:W-:Y:S01]  /*a1c0*/  IMAD.MOV.U32 R36, RZ, RZ, c[0x0][0x188] ;  /* 0x00006200ff247624 */ /* 0x000fe200078e00ff */
[----:B-1----:R-:W-:Y:S01]  /*a1d0*/  SEL R34, R31, RZ, !P0 ;  /* 0x000000ff1f227207 */ /* 0x002fe20004000000 */
[----:B------:R-:W-:Y:S01]  /*a1e0*/  IMAD.X R31, R28, 0x1, R231, P3 ;  /* 0x000000011c1f7824 */ /* 0x000fe200018e06e7 */
[----:B------:R-:W-:Y:S01]  /*a1f0*/  SEL R33, RZ, 0x4, !P5 ;  /* 0x00000004ff217807 */ /* 0x000fe20006800000 */
[----:B------:R-:W-:Y:S01]  /*a200*/  IMAD R36, R36, 0x1e, RZ ;  /* 0x0000001e24247824 */ /* 0x000fe200078e02ff */
[----:B------:R-:W-:Y:S02]  /*a210*/  SEL R6, R6, RZ, !P0 ;  /* 0x000000ff06067207 */ /* 0x000fe40004000000 */
[----:B------:R1:W-:Y:S01]  /*a220*/  LDGSTS.E [R29+0x2c00], [R30.64], P2 ;  /* 0x02c000001e1d7fae */ /* 0x0003e20009121844 */
[----:B------:R-:W-:Y:S02]  /*a230*/  ISETP.GT.AND P2, PT, R11, 0x2a, PT ;  /* 0x0000002a0b00780c */ /* 0x000fe40003f44270 */
[----:B------:R-:W-:Y:S01]  /*a240*/  SEL R33, R33, RZ, !P0 ;  /* 0x000000ff21217207 */ /* 0x000fe20004000000 */
[----:B------:R-:W-:Y:S01]  /*a250*/  IMAD.MOV.U32 R37, RZ, RZ, c[0x0][0x188] ;  /* 0x00006200ff257624 */ /* 0x000fe200078e00ff */
[----:B------:R-:W-:-:S02]  /*a260*/  ISETP.NE.U32.AND P5, PT, R6, RZ, PT ;  /* 0x000000ff0600720c */ /* 0x000fc40003fa5070 */
        /* <DEDUP_REMOVED lines=11> */
[----:B------:R-:W-:-:S02]  /*a320*/  LEA R34, P6, R36, R27, 0x2 ;  /* 0x0000001b24227211 */ /* 0x000fc400078c10ff */
[----:B------:R-:W-:Y:S01]  /*a330*/  SEL R35, R31, RZ, !P0 ;  /* 0x000000ff1f237207 */ /* 0x000fe20004000000 */
[----:B------:R-:W-:Y:S01]  /*a340*/  IMAD.MOV.U32 R36, RZ, RZ, c[0x0][0x188] ;  /* 0x00006200ff247624 */ /* 0x000fe200078e00ff */
[----:B-1----:R-:W-:Y:S01]  /*a350*/  LEA R32, P1, R37, R27, 0x2 ;  /* 0x0000001b25207211 */ /* 0x002fe200078210ff */
[----:B------:R-:W-:-:S04]  /*a360*/  IMAD.X R31, R28, 0x1, R223, P2 ;  /* 0x000000011c1f7824 */ /* 0x000fc800010e06df */
[C---:B------:R-:W-:Y:S01]  /*a370*/  IMAD.X R33, R28.reuse, 0x1, R219, P1 ;  /* 0x000000011c217824 */ /* 0x040fe200008e06db */
[----:B------:R-:W-:Y:S01]  /*a380*/  ISETP.NE.U32.AND P1, PT, R35, RZ, PT ;  /* 0x000000ff2300720c */ /* 0x000fe20003f25070 */
[----:B------:R-:W-:Y:S01]  /*a390*/  IMAD.X R35, R28, 0x1, R215, P6 ;  /* 0x000000011c237824 */ /* 0x000fe200030e06d7 */
[----:B------:R-:W-:Y:S01]  /*a3a0*/  SEL R6, R6, RZ, !P0 ;  /* 0x000000ff06067207 */ /* 0x000fe20004000000 */
[----:B------:R-:W-:Y:S01]  /*a3b0*/  IMAD R36, R36, 0x2a, RZ ;  /* 0x0000002a24247824 */ /* 0x000fe200078e02ff */
[----:B------:R1:W-:Y:S01]  /*a3c0*/  LDGSTS.E [R29+0x3c00], [R30.64], P5 ;  /* 0x03c000001e1d7fae */ /* 0x0003e2000a921844 */
[----:B------:R-:W-:-:S03]  /*a3d0*/  ISETP.GT.AND P6, PT, R11, 0x3a, PT ;  /* 0x0000003a0b00780c */ /* 0x000fc60003fc4270 */
[----:B------:R2:W-:Y:S01]  /*a3e0*/  LDGSTS.E [R29+0x4400], [R32.64], P4 ;  /* 0x04400000201d7fae */ /* 0x0005e2000a121844 */
[----:B------:R-:W-:-:S03]  /*a3f0*/  ISETP.NE.U32.AND P2, PT, R6, RZ, PT ;  /* 0x000000ff0600720c */ /* 0x000fc60003f45070 */
[----:B------:R3:W-:Y:S01]  /*a400*/  LDGSTS.E [R29+0x4c00], [R34.64], P3 ;  /* 0x04c00000221d7fae */ /* 0x0007e20009921844 */
[----:B-1----:R-:W-:Y:S01]  /*a410*/  LEA R30, P3, R36, R27, 0x2 ;  /* 0x0000001b241e7211 */ /* 0x002fe200078610ff */
[----:B------:R-:W-:Y:S01]  /*a420*/  IMAD.MOV.U32 R36, RZ, RZ, c[0x0][0x188] ;  /* 0x00006200ff247624 */ /* 0x000fe200078e00ff */
[----:B------:R-:W-:Y:S02]  /*a430*/  SEL R31, RZ, 0x4, !P6 ;  /* 0x00000004ff1f7807 */ /* 0x000fe40007000000 */
[C---:B------:R-:W-:Y:S01]  /*a440*/  ISETP.GT.AND P4, PT, R11.reuse, 0x32, PT ;  /* 0x000000320b00780c */ /* 0x040fe20003f84270 */
[----:B------:R-:W-:Y:S01]  /*a450*/  IMAD R36, R36, 0x2e, RZ ;  /* 0x0000002e24247824 */ /* 0x000fe200078e02ff */
[----:B------:R-:W-:Y:S02]  /*a460*/  ISETP.GT.AND P5, PT, R11, 0x36, PT ;  /* 0x000000360b00780c */ /* 0x000fe40003fa4270 */
[----:B---3--:R-:W-:Y:S01]  /*a470*/  SEL R34, R31, RZ, !P0 ;  /* 0x000000ff1f227207 */ /* 0x008fe20004000000 */
[----:B------:R-:W-:Y:S01]  /*a480*/  IMAD.X R31, R28, 0x1, R211, P3 ;  /* 0x000000011c1f7824 */ /* 0x000fe200018e06d3 */
[----:B------:R-:W-:-:S02]  /*a490*/  SEL R6, RZ, 0x4, !P4 ;  /* 0x00000004ff067807 */ /* 0x000fc40006000000 */
[----:B--2---:R-:W-:Y:S01]  /*a4a0*/  LEA R32, P6, R36, R27, 0x2 ;  /* 0x0000001b24207211 */ /* 0x004fe200078c10ff */
[----:B------:R-:W-:Y:S01]  /*a4b0*/  IMAD.MOV.U32 R36, RZ, RZ, c[0x0][0x188] ;  /* 0x00006200ff247624 */ /* 0x000fe200078e00ff */
[----:B------:R-:W-:Y:S01]  /*a4c0*/  SEL R33, RZ, 0x4, !P5 ;  /* 0x00000004ff217807 */ /* 0x000fe20006800000 */
[----:B------:R1:W-:Y:S01]  /*a4d0*/  LDGSTS.E [R29+0x5400], [R30.64], P2 ;  /* 0x054000001e1d7fae */ /* 0x0003e20009121844 */
[----:B------:R-:W-:Y:S01]  /*a4e0*/  SEL R6, R6, RZ, !P0 ;  /* 0x000000ff06067207 */ /* 0x000fe20004000000 */
[----:B------:R-:W-:Y:S01]  /*a4f0*/  IMAD R36, R36, 0x32, RZ ;  /* 0x0000003224247824 */ /* 0x000fe200078e02ff */
        /* <DEDUP_REMOVED lines=32> */
[----:B------:R-:W-:-:S03]  /*a700*/  SEL R31, RZ, 0x4, !P6 ;  /* 0x00000004ff1f7807 */ /* 0x000fc60007000000 */
[----:B------:R-:W-:Y:S01]  /*a710*/  IMAD R36, R36, 0x3, RZ ;  /* 0x0000000324247824 */ /* 0x000fe200078e02ff */
[----:B------:R-:W-:Y:S02]  /*a720*/  ISETP.GT.AND P5, PT, R11, 0xb, PT ;  /* 0x0000000b0b00780c */ /* 0x000fe40003fa4270 */
[----:B---3--:R-:W-:Y:S01]  /*a730*/  SEL R34, R31, RZ, !P0 ;  /* 0x000000ff1f227207 */ /* 0x008fe20004000000 */
[----:B------:R-:W-:Y:S01]  /*a740*/  IMAD.X R31, R28, 0x1, R191, P3 ;  /* 0x000000011c1f7824 */ /* 0x000fe200018e06bf */
[C---:B------:R-:W-:Y:S02]  /*a750*/  ISETP.GT.AND P4, PT, R11.reuse, 0x7, PT ;  /* 0x000000070b00780c */ /* 0x040fe40003f84270 */
[----:B--2---:R-:W-:Y:S01]  /*a760*/  LEA R32, P6, R36, R27, 0x2 ;  /* 0x0000001b24207211 */ /* 0x004fe200078c10ff */
[----:B------:R-:W-:Y:S01]  /*a770*/  IMAD.MOV.U32 R36, RZ, RZ, c[0x0][0x188] ;  /* 0x00006200ff247624 */ /* 0x000fe200078e00ff */
[----:B------:R-:W-:Y:S01]  /*a780*/  SEL R33, RZ, 0x4, !P5 ;  /* 0x00000004ff217807 */ /* 0x000fe20006800000 */
[----:B------:R1:W-:Y:S01]  /*a790*/  LDGSTS.E [R29+0x7c00], [R30.64], P2 ;  /* 0x07c000001e1d7fae */ /* 0x0003e20009121844 */
[----:B------:R-:W-:Y:S01]  /*a7a0*/  SEL R6, RZ, 0x4, !P4 ;  /* 0x00000004ff067807 */ /* 0x000fe20006000000 */
[----:B------:R-:W-:Y:S01]  /*a7b0*/  IMAD R36, R36, 0x7, RZ ;  /* 0x0000000724247824 */ /* 0x000fe200078e02ff */
[----:B------:R-:W-:-:S02]  /*a7c0*/  ISETP.GT.AND P2, PT, R11, 0x13, PT ;  /* 0x000000130b00780c */ /* 0x000fc40003f44270 */
[----:B------:R-:W-:Y:S02]  /*a7d0*/  SEL R33, R33, RZ, !P0 ;  /* 0x000000ff21217207 */ /* 0x000fe40004000000 */
[----:B------:R-:W-:Y:S01]  /*a7e0*/  SEL R6, R6, RZ, !P0 ;  /* 0x000000ff06067207 */ /* 0x000fe20004000000 */
[----:B------:R-:W-:Y:S01]  /*a7f0*/  IMAD.MOV.U32 R37, RZ, RZ, c[0x0][0x188] ;  /* 0x00006200ff257624 */ /* 0x000fe200078e00ff */
[----:B------:R-:W-:Y:S01]  /*a800*/  ISETP.NE.U32.AND P4, PT, R33, RZ, PT ;  /* 0x000000ff2100720c */ /* 0x000fe20003f85070 */
[----:B------:R-:W-:Y:S01]  /*a810*/  IMAD.X R33, R28, 0x1, R250, P6 ;  /* 0x000000011c217824 */ /* 0x000fe200030e06fa */
[----:B-1----:R-:W-:Y:S02]  /*a820*/  SEL R29, RZ, 0x4, !P2 ;  /* 0x00000004ff1d7807 */ /* 0x002fe40005000000 */
[----:B------:R-:W-:Y:S01]  /*a830*/  LEA R30, P2, R36, R27, 0x2 ;  /* 0x0000001b241e7211 */ /* 0x000fe200078410ff */
[----:B------:R-:W-:Y:S01]  /*a840*/  IMAD.MOV.U32 R36, RZ, RZ, c[0x0][0x188] ;  /* 0x00006200ff247624 */ /* 0x000fe200078e00ff */
[----:B------:R-:W-:Y:S01]  /*a850*/  ISETP.NE.U32.AND P5, PT, R6, RZ, PT ;  /* 0x000000ff0600720c */ /* 0x000fe20003fa5070 */
[----:B------:R-:W-:Y:S01]  /*a860*/  IMAD R6, R5, 0x8000, R188 ;  /* 0x0000800005067824 */ /* 0x000fe200078e02bc */
[----:B------:R-:W-:Y:S01]  /*a870*/  ISETP.GT.AND P6, PT, R11, 0x17, PT ;  /* 0x000000170b00780c */ /* 0x000fe20003fc4270 */
[----:B------:R-:W-:-:S02]  /*a880*/  IMAD R37, R37, 0xb, RZ ;  /* 0x0000000b25257824 */ /* 0x000fc400078e02ff */
[----:B------:R-:W-:Y:S01]  /*a890*/  IMAD R36, R36, 0xf, RZ ;  /* 0x0000000f24247824 */ /* 0x000fe200078e02ff */
[----:B------:R-:W-:Y:S01]  /*a8a0*/  SEL R31, RZ, 0x4, !P6 ;  /* 0x00000004ff1f7807 */ /* 0x000fe20007000000 */
[----:B------:R1:W-:Y:S01]  /*a8b0*/  LDGSTS.E [R6+0x600], [R32.64], P1 ;  /* 0x0060000020067fae */ /* 0x0003e20008921844 */
[----:B------:R-:W-:Y:S02]  /*a8c0*/  ISETP.NE.U32.AND P3, PT, R34, RZ, PT ;  /* 0x000000ff2200720c */ /* 0x000fe40003f65070 */
[-C--:B------:R-:W-:Y:S02]  /*a8d0*/  LEA R34, P6, R36, R27.reuse, 0x2 ;  /* 0x0000001b24227211 */ /* 0x080fe400078c10ff */
        /* <DEDUP_REMOVED lines=44> */
[----:B------:R-:W-:Y:S01]  /*aba0*/  LEA R34, P1, R36, R27, 0x2 ;  /* 0x0000001b24227211 */ /* 0x000fe200078210ff */
[----:B------:R-:W2:Y:S01]  /*abb0*/  S2R R135, SR_TID.X ;  /* 0x0000000000877919 */ /* 0x000ea20000002100 */
        /* <DEDUP_REMOVED lines=8> */
[----:B------:R-:W-:Y:S01]  /*ac40*/  IMAD.X R35, R28, 0x1, R218, P1 ;  /* 0x000000011c237824 */ /* 0x000fe200008e06da */
[----:B------:R-:W-:Y:S01]  /*ac50*/  ISETP.GT.AND P5, PT, R11, 0x33, PT ;  /* 0x000000330b00780c */ /* 0x000fe20003fa4270 */
[----:B------:R-:W-:Y:S01]  /*ac60*/  IMAD R37, R37, 0x27, RZ ;  /* 0x0000002725257824 */ /* 0x000fe200078e02ff */
[----:B------:R-:W-:Y:S01]  /*ac70*/  ISETP.NE.U32.AND P2, PT, R29, RZ, PT ;  /* 0x000000ff1d00720c */ /* 0x000fe20003f45070 */
[----:B------:R1:W-:Y:S01]  /*ac80*/  LDGSTS.E [R6+0x3e00], [R32.64], P4 ;  /* 0x03e0000020067fae */ /* 0x0003e2000a121844 */
[----:B---3--:R-:W-:Y:S01]  /*ac90*/  SEL R31, RZ, 0x4, !P5 ;  /* 0x00000004ff1f7807 */ /* 0x008fe20006800000 */
[----:B------:R-:W-:Y:S02]  /*aca0*/  IMAD.MOV.U32 R36, RZ, RZ, c[0x0][0x188] ;  /* 0x00006200ff247624 */ /* 0x000fe400078e00ff */
[----:B------:R3:W-:Y:S01]  /*acb0*/  LDGSTS.E [R6+0x4600], [R34.64], P3 ;  /* 0x0460000022067fae */ /* 0x0007e20009921844 */
[----:B------:R-:W-:-:S02]  /*acc0*/  LEA R30, P3, R37, R27, 0x2 ;  /* 0x0000001b251e7211 */ /* 0x000fc400078610ff */
[C---:B------:R-:W-:Y:S01]  /*acd0*/  ISETP.GT.AND P4, PT, R11.reuse, 0x2f, PT ;  /* 0x0000002f0b00780c */ /* 0x040fe20003f84270 */
[----:B------:R-:W-:Y:S01]  /*ace0*/  IMAD R36, R36, 0x2b, RZ ;  /* 0x0000002b24247824 */ /* 0x000fe200078e02ff */
[----:B------:R-:W-:Y:S02]  /*acf0*/  ISETP.GT.AND P1, PT, R11, 0x37, PT ;  /* 0x000000370b00780c */ /* 0x000fe40003f24270 */
[----:B------:R-:W-:Y:S02]  /*ad00*/  SEL R29, RZ, 0x4, !P4 ;  /* 0x00000004ff1d7807 */ /* 0x000fe40006000000 */
[----:B---3--:R-:W-:Y:S01]  /*ad10*/  SEL R34, R31, RZ, !P0 ;  /* 0x000000ff1f227207 */ /* 0x008fe20004000000 */
[----:B------:R-:W-:Y:S01]  /*ad20*/  IMAD.X R31, R28, 0x1, R214, P3 ;  /* 0x000000011c1f7824 */ /* 0x000fe200018e06d6 */
[----:B-1----:R-:W-:Y:S02]  /*ad30*/  LEA R32, P4, R36, R27, 0x2 ;  /* 0x0000001b24207211 */ /* 0x002fe400078810ff */
[----:B------:R-:W-:-:S02]  /*ad40*/  SEL R33, RZ, 0x4, !P1 ;  /* 0x00000004ff217807 */ /* 0x000fc40004800000 */
[----:B------:R-:W-:Y:S01]  /*ad50*/  SEL R29, R29, RZ, !P0 ;  /* 0x000000ff1d1d7207 */ /* 0x000fe20004000000 */
[----:B------:R1:W-:Y:S01]  /*ad60*/  LDGSTS.E [R6+0x4e00], [R30.64], P2 ;  /* 0x04e000001e067fae */ /* 0x0003e20009121844 */
[----:B------:R-:W-:Y:S02]  /*ad70*/  ISETP.GT.AND P2, PT, R11, 0x3b, PT ;  /* 0x0000003b0b00780c */ /* 0x000fe40003f44270 */
[----:B--2---:R-:W-:Y:S02]  /*ad80*/  LOP3.LUT R36, R135, 0x3f, RZ, 0xc0, !PT ;  /* 0x0000003f87247812 */ /* 0x004fe400078ec0ff */
[----:B------:R-:W-:Y:S01]  /*ad90*/  SEL R35, R33, RZ, !P0 ;  /* 0x000000ff21237207 */ /* 0x000fe20004000000 */
[----:B------:R-:W-:Y:S01]  /*ada0*/  IMAD.X R33, R28, 0x1, R210, P4 ;  /* 0x000000011c217824 */ /* 0x000fe200020e06d2 */
[----:B------:R-:W-:Y:S02]  /*adb0*/  ISETP.NE.U32.AND P1, PT, R29, RZ, PT ;  /* 0x000000ff1d00720c */ /* 0x000fe40003f25070 */
[----:B------:R-:W-:-:S02]  /*adc0*/  SEL R29, RZ, 0x4, !P2 ;  /* 0x00000004ff1d7807 */ /* 0x000fc40005000000 */
[----:B------:R-:W-:Y:S01]  /*add0*/  ISETP.GE.AND P2, PT, R36, R11, PT ;  /* 0x0000000b2400720c */ /* 0x000fe20003f46270 */
[----:B------:R-:W-:Y:S01]  /*ade0*/  IMAD.MOV.U32 R36, RZ, RZ, c[0x0][0x188] ;  /* 0x00006200ff247624 */ /* 0x000fe200078e00ff */
[----:B------:R2:W-:Y:S01]  /*adf0*/  LDGSTS.E [R6+0x5600], [R32.64], P6 ;  /* 0x0560000020067fae */ /* 0x0005e2000b121844 */
[----:B------:R-:W-:Y:S01]  /*ae00*/  IMAD.MOV.U32 R37, RZ, RZ, c[0x0][0x188] ;  /* 0x00006200ff257624 */ /* 0x000fe200078e00ff */
[----:B------:R-:W-:Y:S01]  /*ae10*/  ISETP.GT.AND P6, PT, R11, 0x3f, PT ;  /* 0x0000003f0b00780c */ /* 0x000fe20003fc4270 */
[----:B------:R-:W-:Y:S01]  /*ae20*/  IMAD R36, R36, 0x33, RZ ;  /* 0x0000003324247824 */ /* 0x000fe200078e02ff */
[----:B------:R-:W-:Y:S01]  /*ae30*/  ISETP.NE.U32.AND P3, PT, R34, RZ, PT ;  /* 0x000000ff2200720c */ /* 0x000fe20003f65070 */
[----:B------:R-:W-:Y:S01]  /*ae40*/  IMAD R37, R37, 0x2f, RZ ;  /* 0x0000002f25257824 */ /* 0x000fe200078e02ff */
[----:B------:R-:W-:Y:S02]  /*ae50*/  SEL R34, RZ, 0x4, !P6 ;  /* 0x00000004ff227807 */ /* 0x000fe40007000000 */
[----:B------:R-:W-:-:S02]  /*ae60*/  ISETP.NE.U32.AND P4, PT, R35, RZ, PT ;  /* 0x000000ff2300720c */ /* 0x000fc40003f85070 */
[-C--:B--2---:R-:W-:Y:S01]  /*ae70*/  LEA R32, P6, R36, R27.reuse, 0x2 ;  /* 0x0000001b24207211 */ /* 0x084fe200078c10ff */
[----:B------:R-:W-:Y:S01]  /*ae80*/  IMAD.MOV.U32 R36, RZ, RZ, c[0x0][0x188] ;  /* 0x00006200ff247624 */ /* 0x000fe200078e00ff */
[----:B-1----:R-:W-:Y:S02]  /*ae90*/  LEA R30, P5, R37, R27, 0x2 ;  /* 0x0000001b251e7211 */ /* 0x002fe400078a10ff */
[----:B------:R-:W-:Y:S01]  /*aea0*/  SEL R34, R34, RZ, !P0 ;  /* 0x000000ff22227207 */ /* 0x000fe20004000000 */
[----:B------:R-:W-:Y:S01]  /*aeb0*/  IMAD R36, R36, 0x37, RZ ;  /* 0x0000003724247824 */ /* 0x000fe200078e02ff */
[----:B------:R-:W-:Y:S01]  /*aec0*/  SEL R35, RZ, 0x4, P2 ;  /* 0x00000004ff237807 */ /* 0x000fe20001000000 */
[----:B------:R-:W-:Y:S01]  /*aed0*/  IMAD.MOV.U32 R37, RZ, RZ, c[0x0][0x188] ;  /* 0x00006200ff257624 */ /* 0x000fe200078e00ff */
[----:B------:R-:W-:Y:S01]  /*aee0*/  SEL R29, R29, RZ, !P0 ;  /* 0x000000ff1d1d7207 */ /* 0x000fe20004000000 */
[----:B------:R-:W-:Y:S01]  /*aef0*/  IMAD.X R31, R28, 0x1, R206, P5 ;  /* 0x000000011c1f7824 */ /* 0x000fe200028e06ce */
[----:B------:R-:W-:-:S02]  /*af00*/  ISETP.NE.U32.AND P2, PT, R34, RZ, PT ;  /* 0x000000ff2200720c */ /* 0x000fc40003f45070 */
[----:B------:R-:W-:Y:S01]  /*af10*/  SEL R35, R35, RZ, !P0 ;  /* 0x000000ff23237207 */ /* 0x000fe20004000000 */
[----:B------:R-:W-:Y:S01]  /*af20*/  IMAD R37, R37, 0x3b, RZ ;  /* 0x0000003b25257824 */ /* 0x000fe200078e02ff */
[-C--:B------:R-:W-:Y:S01]  /*af30*/  LEA R34, P0, R36, R27.reuse, 0x2 ;  /* 0x0000001b24227211 */ /* 0x080fe200078010ff */
[----:B------:R-:W-:Y:S01]  /*af40*/  IMAD.MOV.U32 R36, RZ, RZ, c[0x0][0x188] ;  /* 0x00006200ff247624 */ /* 0x000fe200078e00ff */
[----:B------:R-:W-:Y:S01]  /*af50*/  ISETP.NE.U32.AND P5, PT, R29, RZ, PT ;  /* 0x000000ff1d00720c */ /* 0x000fe20003fa5070 */
[----:B------:R-:W-:Y:S01]  /*af60*/  IMAD.X R33, R28, 0x1, R202, P6 ;  /* 0x000000011c217824 */ /* 0x000fe200030e06ca */
[----:B------:R1:W-:Y:S01]  /*af70*/  LDGSTS.E [R6+0x5e00], [R30.64], P1 ;  /* 0x05e000001e067fae */ /* 0x0003e20008921844 */
[----:B------:R-:W-:Y:S01]  /*af80*/  ISETP.NE.U32.AND P1, PT, R35, RZ, PT ;  /* 0x000000ff2300720c */ /* 0x000fe20003f25070 */
[----:B------:R-:W-:Y:S02]  /*af90*/  IMAD R36, R36, 0x3f, RZ ;  /* 0x0000003f24247824 */ /* 0x000fe400078e02ff */
[----:B------:R-:W-:Y:S01]  /*afa0*/  IMAD.X R35, R28, 0x1, R198, P0 ;  /* 0x000000011c237824 */ /* 0x000fe200000e06c6 */
[----:B------:R2:W-:Y:S04]  /*afb0*/  LDGSTS.E [R6+0x6600], [R32.64], P3 ;  /* 0x0660000020067fae */ /* 0x0005e80009921844 */
[----:B------:R3:W-:Y:S01]  /*afc0*/  LDGSTS.E [R6+0x6e00], [R34.64], P4 ;  /* 0x06e0000022067fae */ /* 0x0007e2000a121844 */
[----:B-1----:R-:W-:-:S02]  /*afd0*/  LEA R30, P6, R37, R27, 0x2 ;  /* 0x0000001b251e7211 */ /* 0x002fc400078c10ff */
[----:B--2---:R-:W-:-:S03]  /*afe0*/  LEA R32, P0, R36, R27, 0x2 ;  /* 0x0000001b24207211 */ /* 0x004fc600078010ff */
[----:B------:R-:W-:Y:S01]  /*aff0*/  IMAD.X R31, R28, 0x1, R194, P6 ;  /* 0x000000011c1f7824 */ /* 0x000fe200030e06c2 */
[----:B---3--:R-:W-:Y:S01]  /*b000*/  IADD3 R34, P3, R2, R184, RZ ;  /* 0x000000b802227210 */ /* 0x008fe20007f7e0ff */
[----:B------:R-:W-:-:S03]  /*b010*/  IMAD.X R33, R28, 0x1, R189, P0 ;  /* 0x000000011c217824 */ /* 0x000fc600000e06bd */
[----:B------:R1:W-:Y:S01]  /*b020*/  LDGSTS.E [R6+0x7600], [R30.64], P5 ;  /* 0x076000001e067fae */ /* 0x0003e2000a921844 */
[----:B------:R-:W-:Y:S02]  /*b030*/  IMAD R29, R5, 0x4000, R3 ;  /* 0x00004000051d7824 */ /* 0x000fe400078e0203 */
[----:B------:R-:W-:Y:S01]  /*b040*/  IMAD.X R35, R183, 0x1, R8, P3 ;  /* 0x00000001b7237824 */ /* 0x000fe200018e0608 */
[----:B------:R2:W-:Y:S04]  /*b050*/  LDGSTS.E [R6+0x7e00], [R32.64], P2 ;  /* 0x07e0000020067fae */ /* 0x0005e80009121844 */
[----:B------:R-:W0:Y:S01]  /*b060*/  LDGDEPBAR ;  /* 0x00000000000079af */ /* 0x000e220000000000 */
[----:B-1----:R-:W-:-:S03]  /*b070*/  IADD3 R30, P0, R2, R176, RZ ;  /* 0x000000b0021e7210 */ /* 0x002fc60007f1e0ff */
[----:B------:R1:W-:Y:S01]  /*b080*/  LDGSTS.E [R29+0x10000], [R34.64], P1 ;  /* 0x10000000221d7fae */ /* 0x0003e20008921844 */
[----:B--2---:R-:W-:Y:S01]  /*b090*/  IADD3 R32, P2, R2, R168, RZ ;  /* 0x000000a802207210 */ /* 0x004fe20007f5e0ff */
[----:B------:R-:W-:-:S04]  /*b0a0*/  IMAD.X R31, R175, 0x1, R8, P0 ;  /* 0x00000001af1f7824 */ /* 0x000fc800000e0608 */
[----:B------:R-:W-:Y:S01]  /*b0b0*/  IMAD.X R33, R167, 0x1, R8, P2 ;  /* 0x00000001a7217824 */ /* 0x000fe200010e0608 */
[----:B------:R2:W-:Y:S01]  /*b0c0*/  LDGSTS.E [R29+0x10800], [R30.64], P1 ;  /* 0x108000001e1d7fae */ /* 0x0005e20008921844 */
[----:B-1----:R-:W-:-:S03]  /*b0d0*/  IADD3 R34, P0, R2, R160, RZ ;  /* 0x000000a002227210 */ /* 0x002fc60007f1e0ff */
[----:B------:R1:W-:Y:S02]  /*b0e0*/  LDGSTS.E [R29+0x11000], [R32.64], P1 ;  /* 0x11000000201d7fae */ /* 0x0003e40008921844 */
[----:B------:R-:W-:Y:S01]  /*b0f0*/  IMAD.X R35, R159, 0x1, R8, P0 ;  /* 0x000000019f237824 */ /* 0x000fe200000e0608 */
[----:B--2---:R-:W-:-:S04]  /*b100*/  IADD3 R30, P2, R2, R152, RZ ;  /* 0x00000098021e7210 */ /* 0x004fc80007f5e0ff */
[----:B------:R2:W-:Y:S01]  /*b110*/  LDGSTS.E [R29+0x11800], [R34.64], P1 ;  /* 0x11800000221d7fae */ /* 0x0005e20008921844 */
[----:B-1----:R-:W-:Y:S01]  /*b120*/  IADD3 R32, P0, R2, R144, RZ ;  /* 0x0000009002207210 */ /* 0x002fe20007f1e0ff */
[----:B------:R-:W-:-:S04]  /*b130*/  IMAD.X R31, R151, 0x1, R8, P2 ;  /* 0x00000001971f7824 */ /* 0x000fc800010e0608 */
[----:B------:R-:W-:Y:S01]  /*b140*/  IMAD.X R33, R143, 0x1, R8, P0 ;  /* 0x000000018f217824 */ /* 0x000fe200000e0608 */
[----:B------:R1:W-:Y:S01]  /*b150*/  LDGSTS.E [R29+0x12000], [R30.64], P1 ;  /* 0x120000001e1d7fae */ /* 0x0003e20008921844 */
[----:B--2---:R-:W-:-:S03]  /*b160*/  IADD3 R34, P2, R2, R136, RZ ;  /* 0x0000008802227210 */ /* 0x004fc60007f5e0ff */
[----:B------:R2:W-:Y:S02]  /*b170*/  LDGSTS.E [R29+0x12800], [R32.64], P1 ;  /* 0x12800000201d7fae */ /* 0x0005e40008921844 */
[----:B------:R-:W-:Y:S01]  /*b180*/  IMAD.X R35, R26, 0x1, R8, P2 ;  /* 0x000000011a237824 */ /* 0x000fe200010e0608 */
[----:B-1----:R-:W-:-:S04]  /*b190*/  IADD3 R30, P3, R2, R15, RZ ;  /* 0x0000000f021e7210 */ /* 0x002fc80007f7e0ff */
[----:B------:R1:W-:Y:S01]  /*b1a0*/  LDGSTS.E [R29+0x13000], [R34.64], P1 ;  /* 0x13000000221d7fae */ /* 0x0003e20008921844 */
[----:B------:R-:W-:Y:S02]  /*b1b0*/  LOP3.LUT R36, R3, 0x20, RZ, 0x3c, !PT ;  /* 0x0000002003247812 */ /* 0x000fe400078e3cff */
[----:B--2---:R-:W-:Y:S01]  /*b1c0*/  IADD3 R32, P0, R2, R182, RZ ;  /* 0x000000b602207210 */ /* 0x004fe20007f1e0ff */
[----:B------:R-:W-:Y:S02]  /*b1d0*/  IMAD.X R31, R22, 0x1, R8, P3 ;  /* 0x00000001161f7824 */ /* 0x000fe400018e0608 */
[----:B------:R-:W-:Y:S02]  /*b1e0*/  IMAD R6, R5, 0x4000, R36 ;  /* 0x0000400005067824 */ /* 0x000fe400078e0224 */
        /* <DEDUP_REMOVED lines=16> */
[----:B--2---:R-:W-:Y:S01]  /*b2f0*/  IADD3 R32, P0, R2, R18, RZ ;  /* 0x0000001202207210 */ /* 0x004fe20007f1e0ff */
[----:B------:R-:W-:Y:S01]  /*b300*/  IMAD.X R31, R141, 0x1, R8, P2 ;  /* 0x000000018d1f7824 */ /* 0x000fe200010e0608 */
[----:B------:R-:W-:-:S03]  /*b310*/  LOP3.LUT R36, R3, 0x40, RZ, 0x3c, !PT ;  /* 0x0000004003247812 */ /* 0x000fc600078e3cff */
[----:B------:R-:W-:Y:S01]  /*b320*/  IMAD.X R33, R25, 0x1, R8, P0 ;  /* 0x0000000119217824 */ /* 0x000fe200000e0608 */
[----:B------:R2:W-:Y:S01]  /*b330*/  LDGSTS.E [R6+0x12a00], [R30.64], P1 ;  /* 0x12a000001e067fae */ /* 0x0005e20008921844 */
[----:B-1----:R-:W-:-:S03]  /*b340*/  IADD3 R34, P2, R2, R14, RZ ;  /* 0x0000000e02227210 */ /* 0x002fc60007f5e0ff */
[----:B------:R1:W-:Y:S02]  /*b350*/  LDGSTS.E [R6+0x13200], [R32.64], P1 ;  /* 0x1320000020067fae */ /* 0x0003e40008921844 */
[----:B------:R-:W-:Y:S01]  /*b360*/  IMAD.X R35, R21, 0x1, R8, P2 ;  /* 0x0000000115237824 */ /* 0x000fe200010e0608 */
[----:B--2---:R-:W-:Y:S01]  /*b370*/  IADD3 R30, P0, R2, R180, RZ ;  /* 0x000000b4021e7210 */ /* 0x004fe20007f1e0ff */
[----:B------:R-:W-:-:S03]  /*b380*/  IMAD R29, R5, 0x4000, R36 ;  /* 0x00004000051d7824 */ /* 0x000fc600078e0224 */
        /* <DEDUP_REMOVED lines=19> */
[----:B------:R-:W-:Y:S02]  /*b4c0*/  LOP3.LUT R36, R3, 0x60, RZ, 0x3c, !PT ;  /* 0x0000006003247812 */ /* 0x000fe400078e3cff */
[----:B-1----:R-:W-:Y:S01]  /*b4d0*/  IADD3 R32, P2, R2, R13, RZ ;  /* 0x0000000d02207210 */ /* 0x002fe20007f5e0ff */
[----:B------:R-:W-:Y:S02]  /*b4e0*/  IMAD.X R31, R24, 0x1, R8, P0 ;  /* 0x00000001181f7824 */ /* 0x000fe400000e0608 */
[----:B------:R-:W-:Y:S02]  /*b4f0*/  IMAD R6, R5, 0x4000, R36 ;  /* 0x0000400005067824 */ /* 0x000fe400078e0224 */
        /* <DEDUP_REMOVED lines=16> */
[C---:B------:R-:W-:Y:S02]  /*b600*/  IADD3 R36, P3, R2.reuse, R4, RZ ;  /* 0x0000000402247210 */ /* 0x040fe40007f7e0ff */
[C---:B-1----:R-:W-:Y:S01]  /*b610*/  IADD3 R32, P2, R2.reuse, R138, RZ ;  /* 0x0000008a02207210 */ /* 0x042fe20007f5e0ff */
[--C-:B------:R-:W-:Y:S01]  /*b620*/  IMAD.X R31, R145, 0x1, R8.reuse, P0 ;  /* 0x00000001911f7824 */ /* 0x100fe200000e0608 */
[----:B------:R-:W-:Y:S01]  /*b630*/  IADD3 R17, P5, R17, R10, RZ ;  /* 0x0000000a11117210 */ /* 0x000fe20007fbe0ff */
[--C-:B------:R-:W-:Y:S02]  /*b640*/  IMAD.X R37, R19, 0x1, R8.reuse, P3 ;  /* 0x0000000113257824 */ /* 0x100fe400018e0608 */
[--C-:B------:R-:W-:Y:S01]  /*b650*/  IMAD.X R33, R137, 0x1, R8.reuse, P2 ;  /* 0x0000000189217824 */ /* 0x100fe200010e0608 */
[----:B------:R1:W-:Y:S01]  /*b660*/  LDGSTS.E [R6+0x12600], [R30.64], P1 ;  /* 0x126000001e067fae */ /* 0x0003e20008921844 */
[----:B--2---:R-:W-:Y:S01]  /*b670*/  IADD3 R34, P0, R2, R16, RZ ;  /* 0x0000001002227210 */ /* 0x004fe20007f1e0ff */
[--C-:B------:R-:W-:Y:S01]  /*b680*/  IMAD.X R24, R24, 0x1, R9.reuse, P5 ;  /* 0x0000000118187824 */ /* 0x100fe200028e0609 */
[-C--:B------:R-:W-:Y:S01]  /*b690*/  IADD3 R146, P5, R146, R10.reuse, RZ ;  /* 0x0000000a92927210 */ /* 0x080fe20007fbe0ff */
[----:B------:R1:W-:Y:S02]  /*b6a0*/  LDGSTS.E [R6+0x12e00], [R32.64], P1 ;  /* 0x12e0000020067fae */ /* 0x0003e40008921844 */
[----:B------:R-:W-:Y:S01]  /*b6b0*/  IMAD.X R35, R23, 0x1, R8, P0 ;  /* 0x0000000117237824 */ /* 0x000fe200000e0608 */
[-C--:B------:R-:W-:Y:S01]  /*b6c0*/  IADD3 R4, P0, R4, R10.reuse, RZ ;  /* 0x0000000a04047210 */ /* 0x080fe20007f1e0ff */
[----:B------:R-:W-:Y:S01]  /*b6d0*/  IMAD.X R145, R145, 0x1, R9, P5 ;  /* 0x0000000191917824 */ /* 0x000fe200028e0609 */
[----:B------:R-:W-:-:S02]  /*b6e0*/  IADD3 R14, P2, R14, R10, RZ ;  /* 0x0000000a0e0e7210 */ /* 0x000fc40007f5e0ff */
[----:B------:R1:W-:Y:S01]  /*b6f0*/  LDGSTS.E [R6+0x13600], [R34.64], P1 ;  /* 0x1360000022067fae */ /* 0x0003e20008921844 */
[-C--:B------:R-:W-:Y:S02]  /*b700*/  IADD3 R15, P3, R15, R10.reuse, RZ ;  /* 0x0000000a0f0f7210 */ /* 0x080fe40007f7e0ff */
[-C--:B------:R-:W-:Y:S01]  /*b710*/  IADD3 R16, P4, R16, R10.reuse, RZ ;  /* 0x0000000a10107210 */ /* 0x080fe20007f9e0ff */
[----:B------:R1:W-:Y:S01]  /*b720*/  LDGSTS.E [R6+0x13e00], [R36.64], P1 ;  /* 0x13e0000024067fae */ /* 0x0003e20008921844 */
[-C--:B------:R-:W-:Y:S02]  /*b730*/  IADD3 R13, P1, R13, R10.reuse, RZ ;  /* 0x0000000a0d0d7210 */ /* 0x080fe40007f3e0ff */
[-C--:B------:R-:W-:Y:S01]  /*b740*/  IADD3 R160, P5, R160, R10.reuse, RZ ;  /* 0x0000000aa0a07210 */ /* 0x080fe20007fbe0ff */
[--C-:B------:R-:W-:Y:S01]  /*b750*/  IMAD.X R19, R19, 0x1, R9.reuse, P0 ;  /* 0x0000000113137824 */ /* 0x100fe200000e0609 */
        /* <DEDUP_REMOVED lines=9> */
[----:B------:R-:W-:Y:S01]  /*b7f0*/  IMAD.X R159, R159, 0x1, R9, P5 ;  /* 0x000000019f9f7824 */ /* 0x000fe200028e0609 */
[----:B------:R-:W-:-:S02]  /*b800*/  IADD3 R144, P4, R144, R10, RZ ;  /* 0x0000000a90907210 */ /* 0x000fc40007f9e0ff */
[----:B------:R-:W-:Y:S01]  /*b810*/  IADD3 R7, R7, 0x1, RZ ;  /* 0x0000000107077810 */ /* 0x000fe20007ffe0ff */
[----:B------:R-:W-:Y:S01]  /*b820*/  IMAD.MOV.U32 R38, RZ, RZ, c[0x0][0x188] ;  /* 0x00006200ff267624 */ /* 0x000fe200078e00ff */
        /* <DEDUP_REMOVED lines=14> */
[----:B------:R-:W-:Y:S01]  /*b910*/  ISETP.NE.U32.AND P5, PT, R186, R7, PT ;  /* 0x00000007ba00720c */ /* 0x000fe20003fa5070 */
        /* <DEDUP_REMOVED lines=12> */
[----:B------:R-:W-:Y:S01]  /*b9e0*/  IMAD.SHL.U32 R38, R38, 0x40, RZ ;  /* 0x0000004026267824 */ /* 0x000fe200078e00ff */
[-C--:B------:R-:W-:Y:S01]  /*b9f0*/  HMMA.1688.F32.TF32 R92, R120, R86.reuse, R92 ;  /* 0x00000056785c723c */ /* 0x080fe2000008105c */
        /* <DEDUP_REMOVED lines=9> */
[----:B------:R-:W-:Y:S01]  /*ba90*/  IADD3 R184, P3, R184, R10, RZ ;  /* 0x0000000ab8b87210 */ /* 0x000fe20007f7e0ff */
[--C-:B------:R-:W-:Y:S01]  /*baa0*/  IMAD.X R171, R171, 0x1, R9.reuse, P4 ;  /* 0x00000001abab7824 */ /* 0x100fe200020e0609 */
[----:B------:R-:W-:Y:S01]  /*bab0*/  LEA R27, P4, R38, R27, 0x2 ;  /* 0x0000001b261b7211 */ /* 0x000fe200078810ff */
[----:B------:R-:W-:Y:S01]  /*bac0*/  HMMA.1688.F32.TF32 R100, R116, R86, R100 ;  /* 0x000000567464723c */ /* 0x000fe20000081064 */
[----:B------:R-:W0:Y:S01]  /*bad0*/  LDGDEPBAR ;  /* 0x00000000000079af */ /* 0x000e220000000000 */
[----:B------:R-:W-:Y:S01]  /*bae0*/  IADD3 R11, R11, -0x40, RZ ;  /* 0xffffffc00b0b7810 */ /* 0x000fe20007ffe0ff */
[----:B------:R-:W-:-:S02]  /*baf0*/  IMAD.X R175, R175, 0x1, R9, P6 ;  /* 0x00000001afaf7824 */ /* 0x000fc400030e0609 */
[----:B------:R-:W-:-:S03]  /*bb00*/  IMAD.X R177, R177, 0x1, R9, P0 ;  /* 0x00000001b1b17824 */ /* 0x000fc600000e0609 */
[----:B------:R-:W-:Y:S01]  /*bb10*/  HMMA.1688.F32.TF32 R84, R112, R86, R104 ;  /* 0x000000567054723c */ /* 0x000fe20000081068 */
[--C-:B------:R-:W-:Y:S02]  /*bb20*/  IMAD.X R179, R179, 0x1, R9.reuse, P1 ;  /* 0x00000001b3b37824 */ /* 0x100fe400008e0609 */
[--C-:B------:R-:W-:Y:S02]  /*bb30*/  IMAD.X R181, R181, 0x1, R9.reuse, P2 ;  /* 0x00000001b5b57824 */ /* 0x100fe400010e0609 */
[----:B------:R-:W-:Y:S02]  /*bb40*/  IMAD.X R183, R183, 0x1, R9, P3 ;  /* 0x00000001b7b77824 */ /* 0x000fe400018e0609 */
[----:B------:R-:W-:Y:S01]  /*bb50*/  IMAD.X R28, R28, 0x1, R190, P4 ;  /* 0x000000011c1c7824 */ /* 0x000fe200020e06be */
[----:B-1----:R-:W-:Y:S01]  /*bb60*/  @!P5 CALL.REL.NOINC `(.L_x_1) ;  /* 0x000000100000d944 */ /* 0x002fe20003c00000 */
[----:B------:R-:W-:Y:S05]  /*bb70*/  BRA `(.L_x_2) ;  /* 0xffffbde000007947 */ /* 0x000fea000383ffff */
.L_x_1:
[----:B-1----:R-:W2:Y:S01]  /*bb80*/  LDL.LU R29, [R1+0x8] ;  /* 0x00000800011d7983 */ /* 0x002ea20000300800 */
[----:B------:R-:W-:-:S04]  /*bb90*/  DEPBAR.LE SB0, 0x0 ;  /* 0x000080000000791a */ /* 0x000fc80000000000 */
[----:B------:R-:W3:Y:S04]  /*bba0*/  LDL.LU R37, [R1+0x4] ;  /* 0x0000040001257983 */ /* 0x000ee80000300800 */
[----:B------:R-:W1:Y:S01]  /*bbb0*/  S2R R30, SR_TID.X ;  /* 0x00000000001e7919 */ /* 0x000e620000002100 */
[C---:B------:R-:W-:Y:S02]  /*bbc0*/  IADD3 R4, R0.reuse, 0x2, RZ ;  /* 0x0000000200047810 */ /* 0x040fe40007ffe0ff */
[C---:B------:R-:W-:Y:S02]  /*bbd0*/  IADD3 R5, R0.reuse, 0x1, RZ ;  /* 0x0000000100057810 */ /* 0x040fe40007ffe0ff */
[----:B------:R-:W-:Y:S01]  /*bbe0*/  IADD3 R6, R0, 0x3, RZ ;  /* 0x0000000300067810 */ /* 0x000fe20007ffe0ff */
[----:B-1----:R-:W-:-:S02]  /*bbf0*/  IMAD.SHL.U32 R2, R30, 0x200, RZ ;  /* 0x000002001e027824 */ /* 0x002fc400078e00ff */
[----:B------:R-:W-:-:S03]  /*bc00*/  IMAD.SHL.U32 R3, R30, 0x20, RZ ;  /* 0x000000201e037824 */ /* 0x000fc600078e00ff */
[----:B------:R-:W-:-:S04]  /*bc10*/  LOP3.LUT R2, R2, 0x3000, RZ, 0xc0, !PT ;  /* 0x0000300002027812 */ /* 0x000fc800078ec0ff */
[----:B------:R-:W-:Y:S01]  /*bc20*/  LOP3.LUT R3, R2, 0x60, R3, 0xf8, !PT ;  /* 0x0000006002037812 */ /* 0x000fe200078ef803 */
[----:B------:R-:W-:-:S05]  /*bc30*/  IMAD.SHL.U32 R2, R30, 0x4, RZ ;  /* 0x000000041e027824 */ /* 0x000fca00078e00ff */
[----:B------:R-:W-:Y:S01]  /*bc40*/  LOP3.LUT R2, R3, 0x170, R2, 0x78, !PT ;  /* 0x0000017003027812 */ /* 0x000fe200078e7802 */
[----:B------:R-:W-:Y:S02]  /*bc50*/  IMAD.MOV.U32 R7, RZ, RZ, R97 ;  /* 0x000000ffff077224 */ /* 0x000fe400078e0061 */
[----:B------:R-:W-:Y:S02]  /*bc60*/  IMAD.MOV.U32 R10, RZ, RZ, R60 ;  /* 0x000000ffff0a7224 */ /* 0x000fe400078e003c */
[----:B------:R-:W-:Y:S02]  /*bc70*/  IMAD.MOV.U32 R11, RZ, RZ, R61 ;  /* 0x000000ffff0b7224 */ /* 0x000fe400078e003d */
[----:B------:R-:W-:Y:S02]  /*bc80*/  IMAD.MOV.U32 R14, RZ, RZ, R64 ;  /* 0x000000ffff0e7224 */ /* 0x000fe400078e0040 */
[----:B------:R-:W-:Y:S02]  /*bc90*/  IMAD.MOV.U32 R15, RZ, RZ, R65 ;  /* 0x000000ffff0f7224 */ /* 0x000fe400078e0041 */
[----:B------:R-:W-:-:S02]  /*bca0*/  IMAD.MOV.U32 R97, RZ, RZ, R55 ;  /* 0x000000ffff617224 */ /* 0x000fc400078e0037 */
        /* <DEDUP_REMOVED lines=15> */
[----:B------:R-:W-:Y:S01]  /*bda0*/  IMAD.MOV.U32 R101, RZ, RZ, R79 ;  /* 0x000000ffff657224 */ /* 0x000fe200078e004f */
[----:B------:R-:W-:Y:S01]  /*bdb0*/  BAR.SYNC.DEFER_BLOCKING 0x0 ;  /* 0x0000000000007b1d */ /* 0x000fe20000010000 */
[----:B---3--:R-:W-:-:S04]  /*bdc0*/  ISETP.GE.AND P0, PT, R37, c[0x0][0x178], PT ;  /* 0x00005e0025007a0c */ /* 0x008fc80003f06270 */
[----:B------:R-:W-:Y:S01]  /*bdd0*/  ISETP.LT.AND P5, PT, R4, c[0x0][0x17c], !P0 ;  /* 0x00005f0004007a0c */ /* 0x000fe200047a1270 */
[C---:B------:R-:W-:Y:S01]  /*bde0*/  IMAD.SHL.U32 R4, R30.reuse, 0x800, RZ ;  /* 0x000008001e047824 */ /* 0x040fe200078e00ff */
[----:B------:R-:W-:Y:S02]  /*bdf0*/  ISETP.LT.AND P3, PT, R5, c[0x0][0x17c], !P0 ;  /* 0x00005f0005007a0c */ /* 0x000fe40004761270 */
[----:B------:R-:W-:Y:S02]  /*be00*/  LOP3.LUT R30, R30, 0x7f, RZ, 0xc0, !PT ;  /* 0x0000007f1e1e7812 */ /* 0x000fe400078ec0ff */
[----:B------:R-:W-:Y:S02]  /*be10*/  LOP3.LUT R4, R4, 0x3000, RZ, 0xc0, !PT ;  /* 0x0000300004047812 */ /* 0x000fe400078ec0ff */
[----:B------:R-:W-:Y:S01]  /*be20*/  IADD3 R5, R0, 0x4, RZ ;  /* 0x0000000400057810 */ /* 0x000fe20007ffe0ff */
[----:B--2---:R-:W-:Y:S01]  /*be30*/  IMAD.IADD R72, R2, 0x1, R29 ;  /* 0x0000000102487824 */ /* 0x004fe200078e021d */
[----:B------:R-:W-:Y:S01]  /*be40*/  ISETP.LT.AND P1, PT, R6, c[0x0][0x17c], !P0 ;  /* 0x00005f0006007a0c */ /* 0x000fe20004721270 */
[----:B------:R-:W-:Y:S01]  /*be50*/  IMAD R36, R30, 0x10, R4 ;  /* 0x000000101e247824 */ /* 0x000fe200078e0204 */
[----:B------:R-:W-:Y:S01]  /*be60*/  ISETP.LT.AND P4, PT, R5, c[0x0][0x17c], !P0 ;  /* 0x00005f0005007a0c */ /* 0x000fe20004781270 */
[----:B------:R-:W-:-:S02]  /*be70*/  IMAD.MOV.U32 R4, RZ, RZ, R52 ;  /* 0x000000ffff047224 */ /* 0x000fc400078e0034 */
[----:B------:R-:W-:Y:S02]  /*be80*/  IMAD.MOV.U32 R5, RZ, RZ, R53 ;  /* 0x000000ffff057224 */ /* 0x000fe400078e0035 */
[----:B------:R-:W-:Y:S02]  /*be90*/  IMAD.MOV.U32 R6, RZ, RZ, R96 ;  /* 0x000000ffff067224 */ /* 0x000fe400078e0060 */
[----:B------:R-:W-:-:S03]  /*bea0*/  IMAD.MOV.U32 R96, RZ, RZ, R54 ;  /* 0x000000ffff607224 */ /* 0x000fc600078e0036 */
[----:B------:R1:W-:Y:S04]  /*beb0*/  STS.128 [R72], R4 ;  /* 0x0000000448007388 */ /* 0x0003e80000000c00 */
[----:B------:R-:W-:Y:S04]  /*bec0*/  STS.128 [R72+0x80], R96 ;  /* 0x0000806048007388 */ /* 0x000fe80000000c00 */
[----:B------:R-:W-:Y:S01]  /*bed0*/  STS.128 [R72+0x200], R8 ;  /* 0x0002000848007388 */ /* 0x000fe20000000c00 */
[----:B-1----:R-:W-:Y:S02]  /*bee0*/  IMAD.MOV.U32 R6, RZ, RZ, R44 ;  /* 0x000000ffff067224 */ /* 0x002fe400078e002c */
[----:B------:R-:W-:-:S02]  /*bef0*/  IMAD.MOV.U32 R7, RZ, RZ, R45 ;  /* 0x000000ffff077224 */ /* 0x000fc400078e002d */
[----:B------:R-:W-:Y:S02]  /*bf00*/  IMAD.MOV.U32 R4, RZ, RZ, R128 ;  /* 0x000000ffff047224 */ /* 0x000fe400078e0080 */
[----:B------:R-:W-:Y:S02]  /*bf10*/  IMAD.MOV.U32 R5, RZ, RZ, R129 ;  /* 0x000000ffff057224 */ /* 0x000fe400078e0081 */
[----:B------:R-:W-:Y:S02]  /*bf20*/  IMAD.MOV.U32 R44, RZ, RZ, R130 ;  /* 0x000000ffff2c7224 */ /* 0x000fe400078e0082 */
[----:B------:R-:W-:Y:S01]  /*bf30*/  IMAD.MOV.U32 R45, RZ, RZ, R131 ;  /* 0x000000ffff2d7224 */ /* 0x000fe200078e0083 */
[----:B------:R-:W-:Y:S04]  /*bf40*/  STS.128 [R72+0x280], R60 ;  /* 0x0002803c48007388 */ /* 0x000fe80000000c00 */
[----:B------:R-:W-:Y:S04]  /*bf50*/  STS.128 [R72+0x400], R12 ;  /* 0x0004000c48007388 */ /* 0x000fe80000000c00 */
[----:B------:R-:W-:Y:S04]  /*bf60*/  STS.128 [R72+0x480], R64 ;  /* 0x0004804048007388 */ /* 0x000fe80000000c00 */
[----:B------:R-:W-:Y:S04]  /*bf70*/  STS.128 [R72+0x600], R4 ;  /* 0x0006000448007388 */ /* 0x000fe80000000c00 */
[----:B------:R1:W-:Y:S04]  /*bf80*/  STS.128 [R72+0x680], R44 ;  /* 0x0006802c48007388 */ /* 0x0003e80000000c00 */
[----:B------:R-:W-:Y:S01]  /*bf90*/  BAR.SYNC.DEFER_BLOCKING 0x0 ;  /* 0x0000000000007b1d */ /* 0x000fe20000010000 */
[----:B------:R-:W-:-:S02]  /*bfa0*/  LOP3.LUT R42, R36, 0x20, RZ, 0x3c, !PT ;  /* 0x00000020242a7812 */ /* 0x000fc400078e3cff */
[C---:B------:R-:W-:Y:S02]  /*bfb0*/  LOP3.LUT R41, R36.reuse, 0x40, RZ, 0x3c, !PT ;  /* 0x0000004024297812 */ /* 0x040fe400078e3cff */
[----:B------:R-:W-:Y:S01]  /*bfc0*/  LOP3.LUT R40, R36, 0x60, RZ, 0x3c, !PT ;  /* 0x0000006024287812 */ /* 0x000fe200078e3cff */
[----:B------:R-:W2:Y:S04]  /*bfd0*/  LDS.128 R32, [R36] ;  /* 0x0000000024207984 */ /* 0x000ea80000000c00 */
[----:B------:R-:W-:Y:S04]  /*bfe0*/  LDS.128 R16, [R36+0x800] ;  /* 0x0008000024107984 */ /* 0x000fe80000000c00 */
[----:B------:R-:W3:Y:S04]  /*bff0*/  LDS.128 R28, [R42] ;  /* 0x000000002a1c7984 */ /* 0x000ee80000000c00 */
[----:B------:R-:W-:Y:S04]  /*c000*/  LDS.128 R12, [R42+0x800] ;  /* 0x000800002a0c7984 */ /* 0x000fe80000000c00 */
[----:B------:R-:W4:Y:S04]  /*c010*/  LDS.128 R24, [R41] ;  /* 0x0000000029187984 */ /* 0x000f280000000c00 */
[----:B------:R-:W-:Y:S04]  /*c020*/  LDS.128 R8, [R41+0x800] ;  /* 0x0008000029087984 */ /* 0x000fe80000000c00 */
[----:B------:R-:W5:Y:S04]  /*c030*/  LDS.128 R20, [R40] ;  /* 0x0000000028147984 */ /* 0x000f680000000c00 */
[----:B------:R-:W2:Y:S04]  /*c040*/  LDS.128 R4, [R40+0x800] ;  /* 0x0008000028047984 */ /* 0x000ea80000000c00 */
[----:B------:R-:W-:Y:S01]  /*c050*/  BAR.SYNC.DEFER_BLOCKING 0x0 ;  /* 0x0000000000007b1d */ /* 0x000fe20000010000 */
[----:B------:R-:W-:-:S02]  /*c060*/  IMAD.MOV.U32 R54, RZ, RZ, R100 ;  /* 0x000000ffff367224 */ /* 0x000fc400078e0064 */
[----:B-1----:R-:W-:Y:S02]  /*c070*/  IMAD.MOV.U32 R46, RZ, RZ, R108 ;  /* 0x000000ffff2e7224 */ /* 0x002fe400078e006c */
[----:B------:R-:W-:Y:S02]  /*c080*/  IMAD.MOV.U32 R47, RZ, RZ, R109 ;  /* 0x000000ffff2f7224 */ /* 0x000fe400078e006d */
[----:B------:R-:W-:Y:S02]  /*c090*/  IMAD.MOV.U32 R52, RZ, RZ, R76 ;  /* 0x000000ffff347224 */ /* 0x000fe400078e004c */
[----:B------:R-:W-:Y:S02]  /*c0a0*/  IMAD.MOV.U32 R53, RZ, RZ, R77 ;  /* 0x000000ffff357224 */ /* 0x000fe400078e004d */
[----:B------:R-:W-:Y:S02]  /*c0b0*/  IMAD.MOV.U32 R100, RZ, RZ, R78 ;  /* 0x000000ffff647224 */ /* 0x000fe400078e004e */
[----:B------:R-:W-:-:S02]  /*c0c0*/  IMAD.MOV.U32 R44, RZ, RZ, R80 ;  /* 0x000000ffff2c7224 */ /* 0x000fc400078e0050 */
[----:B------:R-:W-:Y:S02]  /*c0d0*/  IMAD.MOV.U32 R45, RZ, RZ, R81 ;  /* 0x000000ffff2d7224 */ /* 0x000fe400078e0051 */
[----:B------:R-:W-:Y:S02]  /*c0e0*/  IMAD.MOV.U32 R108, RZ, RZ, R82 ;  /* 0x000000ffff6c7224 */ /* 0x000fe400078e0052 */
[----:B------:R-:W-:Y:S01]  /*c0f0*/  IMAD.MOV.U32 R109, RZ, RZ, R83 ;  /* 0x000000ffff6d7224 */ /* 0x000fe200078e0053 */
[----:B------:R1:W-:Y:S04]  /*c100*/  STS.128 [R72], R48 ;  /* 0x0000003048007388 */ /* 0x0003e80000000c00 */
[----:B------:R-:W-:Y:S04]  /*c110*/  STS.128 [R72+0x80], R92 ;  /* 0x0000805c48007388 */ /* 0x000fe80000000c00 */
[----:B------:R-:W-:Y:S01]  /*c120*/  STS.128 [R72+0x200], R52 ;  /* 0x0002003448007388 */ /* 0x000fe20000000c00 */
[----:B-1----:R-:W-:-:S02]  /*c130*/  IMAD.MOV.U32 R48, RZ, RZ, R70 ;  /* 0x000000ffff307224 */ /* 0x002fc400078e0046 */
[----:B------:R-:W-:Y:S02]  /*c140*/  IMAD.MOV.U32 R49, RZ, RZ, R71 ;  /* 0x000000ffff317224 */ /* 0x000fe400078e0047 */
[----:B------:R-:W-:Y:S02]  /*c150*/  IMAD.MOV.U32 R70, RZ, RZ, R84 ;  /* 0x000000ffff467224 */ /* 0x000fe400078e0054 */
[----:B------:R-:W-:Y:S02]  /*c160*/  IMAD.MOV.U32 R71, RZ, RZ, R85 ;  /* 0x000000ffff477224 */ /* 0x000fe400078e0055 */
[----:B------:R-:W-:Y:S02]  /*c170*/  IMAD.MOV.U32 R50, RZ, RZ, R86 ;  /* 0x000000ffff327224 */ /* 0x000fe400078e0056 */
[----:B------:R-:W-:Y:S01]  /*c180*/  IMAD.MOV.U32 R51, RZ, RZ, R87 ;  /* 0x000000ffff337224 */ /* 0x000fe200078e0057 */
[----:B------:R-:W-:Y:S04]  /*c190*/  STS.128 [R72+0x280], R100 ;  /* 0x0002806448007388 */ /* 0x000fe80000000c00 */
[----:B------:R1:W-:Y:S04]  /*c1a0*/  STS.128 [R72+0x400], R44 ;  /* 0x0004002c48007388 */ /* 0x0003e80000000c00 */
[----:B------:R-:W-:Y:S04]  /*c1b0*/  STS.128 [R72+0x480], R108 ;  /* 0x0004806c48007388 */ /* 0x000fe80000000c00 */
[----:B------:R-:W-:Y:S04]  /*c1c0*/  STS.128 [R72+0x600], R68 ;  /* 0x0006004448007388 */ /* 0x000fe80000000c00 */
[----:B------:R1:W-:Y:S01]  /*c1d0*/  STS.128 [R72+0x680], R48 ;  /* 0x0006803048007388 */ /* 0x0003e20000000c00 */
[----:B------:R-:W-:-:S02]  /*c1e0*/  IMAD R3, R37, c[0x0][0x194], RZ ;  /* 0x0000650025037a24 */ /* 0x000fc400078e02ff */
[C---:B------:R-:W-:Y:S01]  /*c1f0*/  IMAD R37, R0.reuse, c[0x0][0x198], RZ ;  /* 0x0000660000257a24 */ /* 0x040fe200078e02ff */
[----:B------:R-:W-:Y:S02]  /*c200*/  BAR.SYNC.DEFER_BLOCKING 0x0 ;  /* 0x0000000000007b1d */ /* 0x000fe40000010000 */
[C---:B------:R-:W-:Y:S02]  /*c210*/  LEA R2, P6, R3.reuse, c[0x0][0x170], 0x2 ;  /* 0x00005c0003027a11 */ /* 0x040fe400078c10ff */
[----:B------:R-:W-:Y:S02]  /*c220*/  ISETP.LT.AND P2, PT, R0, c[0x0][0x17c], !P0 ;  /* 0x00005f0000007a0c */ /* 0x000fe40004741270 */
[----:B------:R-:W-:Y:S02]  /*c230*/  LEA.HI.X.SX32 R3, R3, c[0x0][0x174], 0x2, P6 ;  /* 0x00005d0003037a11 */ /* 0x000fe400030f16ff */
[C---:B------:R-:W-:Y:S02]  /*c240*/  LEA R38, P6, R37.reuse, R2, 0x2 ;  /* 0x0000000225267211 */ /* 0x040fe400078c10ff */
[----:B------:R-:W-:-:S02]  /*c250*/  IADD3 R43, R37, c[0x0][0x198], RZ ;  /* 0x00006600252b7a10 */ /* 0x000fc40007ffe0ff */
[-C--:B------:R-:W-:Y:S02]  /*c260*/  LEA.HI.X.SX32 R39, R37, R3.reuse, 0x2, P6 ;  /* 0x0000000325277211 */ /* 0x080fe400030f16ff */
[CC--:B-1----:R-:W-:Y:S02]  /*c270*/  LEA R44, P6, R43.reuse, R2.reuse, 0x2 ;  /* 0x000000022b2c7211 */ /* 0x0c2fe400078c10ff */
[C---:B------:R-:W-:Y:S02]  /*c280*/  IADD3 R47, R43.reuse, c[0x0][0x198], RZ ;  /* 0x000066002b2f7a10 */ /* 0x040fe40007ffe0ff */
[----:B------:R-:W-:Y:S02]  /*c290*/  IADD3 R37, R0, 0x5, RZ ;  /* 0x0000000500257810 */ /* 0x000fe40007ffe0ff */
[----:B------:R-:W-:Y:S02]  /*c2a0*/  LEA.HI.X.SX32 R45, R43, R3, 0x2, P6 ;  /* 0x000000032b2d7211 */ /* 0x000fe400030f16ff */
[----:B------:R-:W-:Y:S01]  /*c2b0*/  LEA R46, P6, R47, R2, 0x2 ;  /* 0x000000022f2e7211 */ /* 0x000fe200078c10ff */
[----:B--2---:R1:W-:Y:S01]  /*c2c0*/  @P2 STG.E [R38.64], R32 ;  /* 0x0000002026002986 */ /* 0x0043e2000c101904 */
[----:B------:R-:W-:-:S02]  /*c2d0*/  ISETP.LT.AND P2, PT, R37, c[0x0][0x17c], !P0 ;  /* 0x00005f0025007a0c */ /* 0x000fc40004741270 */
[C---:B------:R-:W-:Y:S02]  /*c2e0*/  IADD3 R43, R47.reuse, c[0x0][0x198], RZ ;  /* 0x000066002f2b7a10 */ /* 0x040fe40007ffe0ff */
[C---:B------:R-:W-:Y:S01]  /*c2f0*/  IADD3 R37, R0.reuse, 0x6, RZ ;  /* 0x0000000600257810 */ /* 0x040fe20007ffe0ff */
[----:B------:R-:W-:Y:S01]  /*c300*/  @P3 STG.E [R44.64], R33 ;  /* 0x000000212c003986 */ /* 0x000fe2000c101904 */
[----:B------:R-:W-:Y:S02]  /*c310*/  LEA.HI.X.SX32 R47, R47, R3, 0x2, P6 ;  /* 0x000000032f2f7211 */ /* 0x000fe400030f16ff */
[----:B------:R-:W-:Y:S02]  /*c320*/  LEA R48, P6, R43, R2, 0x2 ;  /* 0x000000022b307211 */ /* 0x000fe400078c10ff */
[----:B------:R-:W-:Y:S02]  /*c330*/  ISETP.LT.AND P3, PT, R37, c[0x0][0x17c], !P0 ;  /* 0x00005f0025007a0c */ /* 0x000fe40004761270 */
[----:B------:R-:W-:-:S02]  /*c340*/  IADD3 R37, R0, 0x7, RZ ;  /* 0x0000000700257810 */ /* 0x000fc40007ffe0ff */
[C---:B-1----:R-:W-:Y:S01]  /*c350*/  IADD3 R39, R43.reuse, c[0x0][0x198], RZ ;  /* 0x000066002b277a10 */ /* 0x042fe20007ffe0ff */
[----:B---3--:R1:W-:Y:S01]  /*c360*/  @P5 STG.E [R46.64], R28 ;  /* 0x0000001c2e005986 */ /* 0x0083e2000c101904 */
[-C--:B------:R-:W-:Y:S02]  /*c370*/  LEA.HI.X.SX32 R49, R43, R3.reuse, 0x2, P6 ;  /* 0x000000032b317211 */ /* 0x080fe400030f16ff */
[----:B------:R-:W-:Y:S02]  /*c380*/  ISETP.LT.AND P5, PT, R37, c[0x0][0x17c], !P0 ;  /* 0x00005f0025007a0c */ /* 0x000fe400047a1270 */
[----:B------:R-:W-:Y:S02]  /*c390*/  IADD3 R32, R0, 0x8, RZ ;  /* 0x0000000800207810 */ /* 0x000fe40007ffe0ff */
[C---:B------:R-:W-:Y:S02]  /*c3a0*/  LEA R38, P6, R39.reuse, R2, 0x2 ;  /* 0x0000000227267211 */ /* 0x040fe400078c10ff */
[C---:B------:R-:W-:Y:S01]  /*c3b0*/  IADD3 R37, R39.reuse, c[0x0][0x198], RZ ;  /* 0x0000660027257a10 */ /* 0x040fe20007ffe0ff */
[----:B------:R2:W-:Y:S01]  /*c3c0*/  @P1 STG.E [R48.64], R29 ;  /* 0x0000001d30001986 */ /* 0x0005e2000c101904 */
[----:B------:R-:W-:-:S02]  /*c3d0*/  LEA.HI.X.SX32 R39, R39, R3, 0x2, P6 ;  /* 0x0000000327277211 */ /* 0x000fc400030f16ff */
[----:B------:R-:W-:Y:S02]  /*c3e0*/  ISETP.LT.AND P1, PT, R32, c[0x0][0x17c], !P0 ;  /* 0x00005f0020007a0c */ /* 0x000fe40004721270 */
[C---:B------:R-:W-:Y:S02]  /*c3f0*/  LEA R32, P6, R37.reuse, R2, 0x2 ;  /* 0x0000000225207211 */ /* 0x040fe400078c10ff */
[----:B-1----:R-:W-:Y:S02]  /*c400*/  IADD3 R28, R0, 0x9, RZ ;  /* 0x00000009001c7810 */ /* 0x002fe40007ffe0ff */
[C---:B------:R-:W-:Y:S01]  /*c410*/  IADD3 R43, R37.reuse, c[0x0][0x198], RZ ;  /* 0x00006600252b7a10 */ /* 0x040fe20007ffe0ff */
[----:B----4-:R1:W-:Y:S01]  /*c420*/  @P4 STG.E [R38.64], R24 ;  /* 0x0000001826004986 */ /* 0x0103e2000c101904 */
[----:B------:R-:W-:Y:S02]  /*c430*/  LEA.HI.X.SX32 R33, R37, R3, 0x2, P6 ;  /* 0x0000000325217211 */ /* 0x000fe400030f16ff */
[----:B------:R-:W-:-:S02]  /*c440*/  ISETP.LT.AND P4, PT, R28, c[0x0][0x17c], !P0 ;  /* 0x00005f001c007a0c */ /* 0x000fc40004781270 */
[----:B------:R-:W-:Y:S02]  /*c450*/  IADD3 R28, R0, 0xa, RZ ;  /* 0x0000000a001c7810 */ /* 0x000fe40007ffe0ff */
[CC--:B------:R-:W-:Y:S02]  /*c460*/  LEA R44, P6, R43.reuse, R2.reuse, 0x2 ;  /* 0x000000022b2c7211 */ /* 0x0c0fe400078c10ff */
[C---:B--2---:R-:W-:Y:S01]  /*c470*/  IADD3 R29, R43.reuse, c[0x0][0x198], RZ ;  /* 0x000066002b1d7a10 */ /* 0x044fe20007ffe0ff */
[----:B------:R2:W-:Y:S01]  /*c480*/  @P2 STG.E [R32.64], R25 ;  /* 0x0000001920002986 */ /* 0x0005e2000c101904 */
[----:B------:R-:W-:Y:S02]  /*c490*/  LEA.HI.X.SX32 R45, R43, R3, 0x2, P6 ;  /* 0x000000032b2d7211 */ /* 0x000fe400030f16ff */
[----:B------:R-:W-:Y:S02]  /*c4a0*/  ISETP.LT.AND P2, PT, R28, c[0x0][0x17c], !P0 ;  /* 0x00005f001c007a0c */ /* 0x000fe40004741270 */
[----:B------:R-:W-:-:S02]  /*c4b0*/  LEA R28, P6, R29, R2, 0x2 ;  /* 0x000000021d1c7211 */ /* 0x000fc400078c10ff */
[C---:B------:R-:W-:Y:S02]  /*c4c0*/  IADD3 R43, R29.reuse, c[0x0][0x198], RZ ;  /* 0x000066001d2b7a10 */ /* 0x040fe40007ffe0ff */
[-C--:B------:R-:W-:Y:S02]  /*c4d0*/  LEA.HI.X.SX32 R29, R29, R3.reuse, 0x2, P6 ;  /* 0x000000031d1d7211 */ /* 0x080fe400030f16ff */
[C---:B-1----:R-:W-:Y:S02]  /*c4e0*/  LEA R38, P6, R43.reuse, R2, 0x2 ;  /* 0x000000022b267211 */ /* 0x042fe400078c10ff */
[----:B------:R-:W-:Y:S01]  /*c4f0*/  IADD3 R24, R0, 0xc, RZ ;  /* 0x0000000c00187810 */ /* 0x000fe20007ffe0ff */
[----:B-----5:R1:W-:Y:S01]  /*c500*/  @P3 STG.E [R44.64], R20 ;  /* 0x000000142c003986 */ /* 0x0203e2000c101904 */
[C---:B--2---:R-:W-:Y:S02]  /*c510*/  IADD3 R25, R43.reuse, c[0x0][0x198], RZ ;  /* 0x000066002b197a10 */ /* 0x044fe40007ffe0ff */
[----:B------:R-:W-:Y:S01]  /*c520*/  LEA.HI.X.SX32 R39, R43, R3, 0x2, P6 ;  /* 0x000000032b277211 */ /* 0x000fe200030f16ff */
[----:B------:R-:W-:Y:S01]  /*c530*/  @P5 STG.E [R28.64], R21 ;  /* 0x000000151c005986 */ /* 0x000fe2000c101904 */
[----:B------:R-:W-:-:S02]  /*c540*/  ISETP.LT.AND P5, PT, R24, c[0x0][0x17c], !P0 ;  /* 0x00005f0018007a0c */ /* 0x000fc400047a1270 */
[C---:B------:R-:W-:Y:S02]  /*c550*/  LEA R24, P6, R25.reuse, R2, 0x2 ;  /* 0x0000000219187211 */ /* 0x040fe400078c10ff */
[C---:B------:R-:W-:Y:S02]  /*c560*/  IADD3 R32, R0.reuse, 0xd, RZ ;  /* 0x0000000d00207810 */ /* 0x040fe40007ffe0ff */
[----:B------:R-:W-:Y:S02]  /*c570*/  IADD3 R37, R0, 0xb, RZ ;  /* 0x0000000b00257810 */ /* 0x000fe40007ffe0ff */
[C---:B------:R-:W-:Y:S01]  /*c580*/  IADD3 R33, R25.reuse, c[0x0][0x198], RZ ;  /* 0x0000660019217a10 */ /* 0x040fe20007ffe0ff */
[----:B------:R2:W-:Y:S01]  /*c590*/  @P1 STG.E [R38.64], R16 ;  /* 0x0000001026001986 */ /* 0x0005e2000c101904 */
[----:B------:R-:W-:Y:S02]  /*c5a0*/  LEA.HI.X.SX32 R25, R25, R3, 0x2, P6 ;  /* 0x0000000319197211 */ /* 0x000fe400030f16ff */
[----:B------:R-:W-:-:S02]  /*c5b0*/  ISETP.LT.AND P1, PT, R32, c[0x0][0x17c], !P0 ;  /* 0x00005f0020007a0c */ /* 0x000fc40004721270 */
[----:B------:R-:W-:Y:S02]  /*c5c0*/  ISETP.LT.AND P3, PT, R37, c[0x0][0x17c], !P0 ;  /* 0x00005f0025007a0c */ /* 0x000fe40004761270 */
[----:B-1----:R-:W-:Y:S02]  /*c5d0*/  IADD3 R20, R0, 0xe, RZ ;  /* 0x0000000e00147810 */ /* 0x002fe40007ffe0ff */
[C---:B------:R-:W-:Y:S02]  /*c5e0*/  LEA R32, P6, R33.reuse, R2, 0x2 ;  /* 0x0000000221207211 */ /* 0x040fe400078c10ff */
[C---:B------:R-:W-:Y:S01]  /*c5f0*/  IADD3 R37, R33.reuse, c[0x0][0x198], RZ ;  /* 0x0000660021257a10 */ /* 0x040fe20007ffe0ff */
[----:B------:R1:W-:Y:S01]  /*c600*/  @P4 STG.E [R24.64], R17 ;  /* 0x0000001118004986 */ /* 0x0003e2000c101904 */
[----:B------:R-:W-:Y:S02]  /*c610*/  LEA.HI.X.SX32 R33, R33, R3, 0x2, P6 ;  /* 0x0000000321217211 */ /* 0x000fe400030f16ff */
[----:B------:R-:W-:-:S02]  /*c620*/  ISETP.LT.AND P4, PT, R20, c[0x0][0x17c], !P0 ;  /* 0x00005f0014007a0c */ /* 0x000fc40004781270 */
[C---:B------:R-:W-:Y:S02]  /*c630*/  LEA R20, P6, R37.reuse, R2, 0x2 ;  /* 0x0000000225147211 */ /* 0x040fe400078c10ff */
[----:B--2---:R-:W-:Y:S02]  /*c640*/  IADD3 R16, R0, 0xf, RZ ;  /* 0x0000000f00107810 */ /* 0x004fe40007ffe0ff */
[C---:B------:R-:W-:Y:S01]  /*c650*/  IADD3 R29, R37.reuse, c[0x0][0x198], RZ ;  /* 0x00006600251d7a10 */ /* 0x040fe20007ffe0ff */
[----:B------:R2:W-:Y:S01]  /*c660*/  @P2 STG.E [R32.64], R12 ;  /* 0x0000000c20002986 */ /* 0x0005e2000c101904 */
[----:B------:R-:W-:Y:S02]  /*c670*/  LEA.HI.X.SX32 R21, R37, R3, 0x2, P6 ;  /* 0x0000000325157211 */ /* 0x000fe400030f16ff */
[----:B------:R-:W-:Y:S02]  /*c680*/  ISETP.LT.AND P2, PT, R16, c[0x0][0x17c], !P0 ;  /* 0x00005f0010007a0c */ /* 0x000fe40004741270 */
[----:B------:R-:W-:-:S02]  /*c690*/  IADD3 R16, R0, 0x10, RZ ;  /* 0x0000001000107810 */ /* 0x000fc40007ffe0ff */
[CC--:B------:R-:W-:Y:S02]  /*c6a0*/  LEA R28, P6, R29.reuse, R2.reuse, 0x2 ;  /* 0x000000021d1c7211 */ /* 0x0c0fe400078c10ff */
[C---:B-1----:R-:W-:Y:S01]  /*c6b0*/  IADD3 R17, R29.reuse, c[0x0][0x198], RZ ;  /* 0x000066001d117a10 */ /* 0x042fe20007ffe0ff */
[----:B------:R1:W-:Y:S01]  /*c6c0*/  @P3 STG.E [R20.64], R13 ;  /* 0x0000000d14003986 */ /* 0x0003e2000c101904 */
[----:B------:R-:W-:Y:S02]  /*c6d0*/  LEA.HI.X.SX32 R29, R29, R3, 0x2, P6 ;  /* 0x000000031d1d7211 */ /* 0x000fe400030f16ff */
[----:B------:R-:W-:Y:S02]  /*c6e0*/  ISETP.LT.AND P3, PT, R16, c[0x0][0x17c], !P0 ;  /* 0x00005f0010007a0c */ /* 0x000fe40004761270 */
[----:B------:R-:W-:Y:S02]  /*c6f0*/  LEA R16, P6, R17, R2, 0x2 ;  /* 0x0000000211107211 */ /* 0x000fe400078c10ff */
[----:B------:R-:W-:-:S02]  /*c700*/  IADD3 R24, R0, 0x11, RZ ;  /* 0x0000001100187810 */ /* 0x000fc40007ffe0ff */
[C---:B------:R-:W-:Y:S01]  /*c710*/  IADD3 R25, R17.reuse, c[0x0][0x198], RZ ;  /* 0x0000660011197a10 */ /* 0x040fe20007ffe0ff */
[----:B------:R3:W-:Y:S01]  /*c720*/  @P5 STG.E [R28.64], R8 ;  /* 0x000000081c005986 */ /* 0x0007e2000c101904 */
[-C--:B------:R-:W-:Y:S02]  /*c730*/  LEA.HI.X.SX32 R17, R17, R3.reuse, 0x2, P6 ;  /* 0x0000000311117211 */ /* 0x080fe400030f16ff */
[----:B------:R-:W-:Y:S02]  /*c740*/  ISETP.LT.AND P5, PT, R24, c[0x0][0x17c], !P0 ;  /* 0x00005f0018007a0c */ /* 0x000fe400047a1270 */
[C---:B------:R-:W-:Y:S02]  /*c750*/  LEA R24, P6, R25.reuse, R2, 0x2 ;  /* 0x0000000219187211 */ /* 0x040fe400078c10ff */
[----:B--2---:R-:W-:Y:S02]  /*c760*/  IADD3 R12, R0, 0x12, RZ ;  /* 0x00000012000c7810 */ /* 0x004fe40007ffe0ff */
[C---:B-1----:R-:W-:Y:S01]  /*c770*/  IADD3 R13, R25.reuse, c[0x0][0x198], RZ ;  /* 0x00006600190d7a10 */ /* 0x042fe20007ffe0ff */
[----:B------:R-:W-:Y:S01]  /*c780*/  @P1 STG.E [R16.64], R9 ;  /* 0x0000000910001986 */ /* 0x000fe2000c101904 */
[----:B------:R-:W-:-:S02]  /*c790*/  LEA.HI.X.SX32 R25, R25, R3, 0x2, P6 ;  /* 0x0000000319197211 */ /* 0x000fc400030f16ff */
[----:B------:R-:W-:Y:S02]  /*c7a0*/  ISETP.LT.AND P1, PT, R12, c[0x0][0x17c], !P0 ;  /* 0x00005f000c007a0c */ /* 0x000fe40004721270 */
[C---:B------:R-:W-:Y:S02]  /*c7b0*/  LEA R12, P6, R13.reuse, R2, 0x2 ;  /* 0x000000020d0c7211 */ /* 0x040fe400078c10ff */
[----:B------:R-:W-:Y:S02]  /*c7c0*/  IADD3 R20, R0, 0x13, RZ ;  /* 0x0000001300147810 */ /* 0x000fe40007ffe0ff */
[C---:B------:R-:W-:Y:S01]  /*c7d0*/  IADD3 R21, R13.reuse, c[0x0][0x198], RZ ;  /* 0x000066000d157a10 */ /* 0x040fe20007ffe0ff */
[----:B------:R1:W-:Y:S01]  /*c7e0*/  @P4 STG.E [R24.64], R4 ;  /* 0x0000000418004986 */ /* 0x0003e2000c101904 */
[----:B------:R-:W-:Y:S02]  /*c7f0*/  LEA.HI.X.SX32 R13, R13, R3, 0x2, P6 ;  /* 0x000000030d0d7211 */ /* 0x000fe400030f16ff */
[----:B------:R-:W-:-:S02]  /*c800*/  ISETP.LT.AND P4, PT, R20, c[0x0][0x17c], !P0 ;  /* 0x00005f0014007a0c */ /* 0x000fc40004781270 */
[----:B---3--:R-:W-:Y:S02]  /*c810*/  IADD3 R8, R0, 0x14, RZ ;  /* 0x0000001400087810 */ /* 0x008fe40007ffe0ff */
[CC--:B------:R-:W-:Y:S02]  /*c820*/  LEA R20, P6, R21.reuse, R2.reuse, 0x2 ;  /* 0x0000000215147211 */ /* 0x0c0fe400078c10ff */
[C---:B------:R-:W-:Y:S01]  /*c830*/  IADD3 R28, R21.reuse, c[0x0][0x198], RZ ;  /* 0x00006600151c7a10 */ /* 0x040fe20007ffe0ff */
[----:B------:R2:W-:Y:S01]  /*c840*/  @P2 STG.E [R12.64], R5 ;  /* 0x000000050c002986 */ /* 0x0005e2000c101904 */
[----:B------:R-:W-:Y:S02]  /*c850*/  LEA.HI.X.SX32 R21, R21, R3, 0x2, P6 ;  /* 0x0000000315157211 */ /* 0x000fe400030f16ff */
[----:B------:R-:W-:Y:S02]  /*c860*/  ISETP.LT.AND P2, PT, R8, c[0x0][0x17c], !P0 ;  /* 0x00005f0008007a0c */ /* 0x000fe40004741270 */
[----:B------:R-:W-:-:S02]  /*c870*/  LEA R8, P6, R28, R2, 0x2 ;  /* 0x000000021c087211 */ /* 0x000fc400078c10ff */
[----:B-1----:R-:W-:Y:S02]  /*c880*/  IADD3 R4, R0, 0x15, RZ ;  /* 0x0000001500047810 */ /* 0x002fe40007ffe0ff */
[C---:B------:R-:W-:Y:S01]  /*c890*/  IADD3 R17, R28.reuse, c[0x0][0x198], RZ ;  /* 0x000066001c117a10 */ /* 0x040fe20007ffe0ff */
[----:B------:R-:W-:Y:S01]  /*c8a0*/  @P3 STG.E [R20.64], R34 ;  /* 0x0000002214003986 */ /* 0x000fe2000c101904 */
[----:B------:R-:W-:Y:S02]  /*c8b0*/  LEA.HI.X.SX32 R9, R28, R3, 0x2, P6 ;  /* 0x000000031c097211 */ /* 0x000fe400030f16ff */
[----:B------:R-:W-:Y:S02]  /*c8c0*/  ISETP.LT.AND P3, PT, R4, c[0x0][0x17c], !P0 ;  /* 0x00005f0004007a0c */ /* 0x000fe40004761270 */
[----:B------:R-:W-:Y:S02]  /*c8d0*/  IADD3 R4, R0, 0x16, RZ ;  /* 0x0000001600047810 */ /* 0x000fe40007ffe0ff */
[----:B------:R-:W-:-:S02]  /*c8e0*/  LEA R16, P6, R17, R2, 0x2 ;  /* 0x0000000211107211 */ /* 0x000fc400078c10ff */
[C---:B--2---:R-:W-:Y:S01]  /*c8f0*/  IADD3 R5, R17.reuse, c[0x0][0x198], RZ ;  /* 0x0000660011057a10 */ /* 0x044fe20007ffe0ff */
[----:B------:R1:W-:Y:S01]  /*c900*/  @P5 STG.E [R8.64], R35 ;  /* 0x0000002308005986 */ /* 0x0003e2000c101904 */
[-C--:B------:R-:W-:Y:S02]  /*c910*/  LEA.HI.X.SX32 R17, R17, R3.reuse, 0x2, P6 ;  /* 0x0000000311117211 */ /* 0x080fe400030f16ff */
[----:B------:R-:W-:Y:S02]  /*c920*/  ISETP.LT.AND P5, PT, R4, c[0x0][0x17c], !P0 ;  /* 0x00005f0004007a0c */ /* 0x000fe400047a1270 */
[C---:B------:R-:W-:Y:S02]  /*c930*/  LEA R4, P6, R5.reuse, R2, 0x2 ;  /* 0x0000000205047211 */ /* 0x040fe400078c10ff */
[----:B------:R-:W-:Y:S02]  /*c940*/  IADD3 R12, R0, 0x17, RZ ;  /* 0x00000017000c7810 */ /* 0x000fe40007ffe0ff */
[C---:B------:R-:W-:Y:S01]  /*c950*/  IADD3 R13, R5.reuse, c[0x0][0x198], RZ ;  /* 0x00006600050d7a10 */ /* 0x040fe20007ffe0ff */
[----:B------:R2:W-:Y:S01]  /*c960*/  @P1 STG.E [R16.64], R30 ;  /* 0x0000001e10001986 */ /* 0x0005e2000c101904 */
[----:B------:R-:W-:-:S02]  /*c970*/  LEA.HI.X.SX32 R5, R5, R3, 0x2, P6 ;  /* 0x0000000305057211 */ /* 0x000fc400030f16ff */
[----:B------:R-:W-:Y:S02]  /*c980*/  ISETP.LT.AND P1, PT, R12, c[0x0][0x17c], !P0 ;  /* 0x00005f000c007a0c */ /* 0x000fe40004721270 */
[C---:B------:R-:W-:Y:S02]  /*c990*/  LEA R12, P6, R13.reuse, R2, 0x2 ;  /* 0x000000020d0c7211 */ /* 0x040fe400078c10ff */
[----:B-1----:R-:W-:Y:S02]  /*c9a0*/  IADD3 R8, R0, 0x18, RZ ;  /* 0x0000001800087810 */ /* 0x002fe40007ffe0ff */
[C---:B------:R-:W-:Y:S01]  /*c9b0*/  IADD3 R9, R13.reuse, c[0x0][0x198], RZ ;  /* 0x000066000d097a10 */ /* 0x040fe20007ffe0ff */
[----:B------:R1:W-:Y:S01]  /*c9c0*/  @P4 STG.E [R4.64], R31 ;  /* 0x0000001f04004986 */ /* 0x0003e2000c101904 */
[----:B------:R-:W-:Y:S02]  /*c9d0*/  LEA.HI.X.SX32 R13, R13, R3, 0x2, P6 ;  /* 0x000000030d0d7211 */ /* 0x000fe400030f16ff */
[----:B------:R-:W-:-:S02]  /*c9e0*/  ISETP.LT.AND P4, PT, R8, c[0x0][0x17c], !P0 ;  /* 0x00005f0008007a0c */ /* 0x000fc40004781270 */
[CC--:B------:R-:W-:Y:S02]  /*c9f0*/  LEA R8, P6, R9.reuse, R2.reuse, 0x2 ;  /* 0x0000000209087211 */ /* 0x0c0fe400078c10ff */
[C---:B--2---:R-:W-:Y:S02]  /*ca00*/  IADD3 R17, R9.reuse, c[0x0][0x198], RZ ;  /* 0x0000660009117a10 */ /* 0x044fe40007ffe0ff */
[----:B------:R-:W-:Y:S02]  /*ca10*/  LEA.HI.X.SX32 R9, R9, R3, 0x2, P6 ;  /* 0x0000000309097211 */ /* 0x000fe400030f16ff */
[C---:B------:R-:W-:Y:S02]  /*ca20*/  LEA R16, P6, R17.reuse, R2, 0x2 ;  /* 0x0000000211107211 */ /* 0x040fe400078c10ff */
[----:B------:R-:W-:Y:S01]  /*ca30*/  IADD3 R21, R17, c[0x0][0x198], RZ ;  /* 0x0000660011157a10 */ /* 0x000fe20007ffe0ff */
[----:B------:R2:W-:Y:S01]  /*ca40*/  @P2 STG.E [R12.64], R26 ;  /* 0x0000001a0c002986 */ /* 0x0005e2000c101904 */
[----:B------:R-:W-:-:S02]  /*ca50*/  IADD3 R20, R0, 0x19, RZ ;  /* 0x0000001900147810 */ /* 0x000fc40007ffe0ff */
[-C--:B------:R-:W-:Y:S02]  /*ca60*/  LEA.HI.X.SX32 R17, R17, R3.reuse, 0x2, P6 ;  /* 0x0000000311117211 */ /* 0x080fe400030f16ff */
[C---:B-1----:R-:W-:Y:S01]  /*ca70*/  LEA R4, P6, R21.reuse, R2, 0x2 ;  /* 0x0000000215047211 */ /* 0x042fe200078c10ff */
[----:B------:R1:W-:Y:S01]  /*ca80*/  @P3 STG.E [R8.64], R27 ;  /* 0x0000001b08003986 */ /* 0x0003e2000c101904 */
[----:B------:R-:W-:Y:S02]  /*ca90*/  ISETP.LT.AND P2, PT, R20, c[0x0][0x17c], !P0 ;  /* 0x00005f0014007a0c */ /* 0x000fe40004741270 */
[C---:B------:R-:W-:Y:S02]  /*caa0*/  IADD3 R20, R0.reuse, 0x1a, RZ ;  /* 0x0000001a00147810 */ /* 0x040fe40007ffe0ff */
[----:B--2---:R-:W-:Y:S02]  /*cab0*/  IADD3 R12, R0, 0x1b, RZ ;  /* 0x0000001b000c7810 */ /* 0x004fe40007ffe0ff */
[C---:B------:R-:W-:Y:S01]  /*cac0*/  IADD3 R13, R21.reuse, c[0x0][0x198], RZ ;  /* 0x00006600150d7a10 */ /* 0x040fe20007ffe0ff */
[----:B------:R2:W-:Y:S01]  /*cad0*/  @P5 STG.E [R16.64], R22 ;  /* 0x0000001610005986 */ /* 0x0005e2000c101904 */
[----:B------:R-:W-:-:S02]  /*cae0*/  LEA.HI.X.SX32 R5, R21, R3, 0x2, P6 ;  /* 0x0000000315057211 */ /* 0x000fc400030f16ff */
[----:B------:R-:W-:Y:S02]  /*caf0*/  ISETP.LT.AND P5, PT, R12, c[0x0][0x17c], !P0 ;  /* 0x00005f000c007a0c */ /* 0x000fe400047a1270 */
[CC--:B------:R-:W-:Y:S02]  /*cb00*/  LEA R12, P6, R13.reuse, R2.reuse, 0x2 ;  /* 0x000000020d0c7211 */ /* 0x0c0fe400078c10ff */
[C---:B-1----:R-:W-:Y:S02]  /*cb10*/  IADD3 R9, R13.reuse, c[0x0][0x198], RZ ;  /* 0x000066000d097a10 */ /* 0x042fe40007ffe0ff */
[----:B------:R-:W-:Y:S02]  /*cb20*/  ISETP.LT.AND P3, PT, R20, c[0x0][0x17c], !P0 ;  /* 0x00005f0014007a0c */ /* 0x000fe40004761270 */
[----:B------:R-:W-:Y:S02]  /*cb30*/  IADD3 R20, R0, 0x1c, RZ ;  /* 0x0000001c00147810 */ /* 0x000fe40007ffe0ff */
[----:B------:R-:W-:Y:S01]  /*cb40*/  LEA.HI.X.SX32 R13, R13, R3, 0x2, P6 ;  /* 0x000000030d0d7211 */ /* 0x000fe200030f16ff */
[----:B------:R1:W-:Y:S01]  /*cb50*/  @P1 STG.E [R4.64], R23 ;  /* 0x0000001704001986 */ /* 0x0003e2000c101904 */
[----:B------:R-:W-:-:S02]  /*cb60*/  LEA R8, P6, R9, R2, 0x2 ;  /* 0x0000000209087211 */ /* 0x000fc400078c10ff */
[C---:B------:R-:W-:Y:S02]  /*cb70*/  IADD3 R21, R9.reuse, c[0x0][0x198], RZ ;  /* 0x0000660009157a10 */ /* 0x040fe40007ffe0ff */
[----:B------:R-:W-:Y:S02]  /*cb80*/  ISETP.LT.AND P1, PT, R20, c[0x0][0x17c], !P0 ;  /* 0x00005f0014007a0c */ /* 0x000fe40004721270 */
[----:B------:R-:W-:Y:S02]  /*cb90*/  IADD3 R20, R0, 0x1d, RZ ;  /* 0x0000001d00147810 */ /* 0x000fe40007ffe0ff */
[----:B------:R-:W-:Y:S01]  /*cba0*/  LEA.HI.X.SX32 R9, R9, R3, 0x2, P6 ;  /* 0x0000000309097211 */ /* 0x000fe200030f16ff */
[----:B------:R3:W-:Y:S01]  /*cbb0*/  @P4 STG.E [R12.64], R18 ;  /* 0x000000120c004986 */ /* 0x0007e2000c101904 */
[----:B--2---:R-:W-:Y:S02]  /*cbc0*/  LEA R16, P6, R21, R2, 0x2 ;  /* 0x0000000215107211 */ /* 0x004fe400078c10ff */
[----:B------:R-:W-:-:S02]  /*cbd0*/  ISETP.LT.AND P4, PT, R20, c[0x0][0x17c], !P0 ;  /* 0x00005f0014007a0c */ /* 0x000fc40004781270 */
[----:B-1----:R-:W-:Y:S02]  /*cbe0*/  IADD3 R4, R0, 0x1e, RZ ;  /* 0x0000001e00047810 */ /* 0x002fe40007ffe0ff */
[C---:B------:R-:W-:Y:S01]  /*cbf0*/  IADD3 R20, R21.reuse, c[0x0][0x198], RZ ;  /* 0x0000660015147a10 */ /* 0x040fe20007ffe0ff */
[----:B------:R1:W-:Y:S01]  /*cc00*/  @P2 STG.E [R8.64], R19 ;  /* 0x0000001308002986 */ /* 0x0003e2000c101904 */
[----:B------:R-:W-:Y:S02]  /*cc10*/  LEA.HI.X.SX32 R17, R21, R3, 0x2, P6 ;  /* 0x0000000315117211 */ /* 0x000fe400030f16ff */
[----:B------:R-:W-:Y:S02]  /*cc20*/  ISETP.LT.AND P2, PT, R4, c[0x0][0x17c], !P0 ;  /* 0x00005f0004007a0c */ /* 0x000fe40004741270 */
[----:B------:R-:W-:Y:S02]  /*cc30*/  IADD3 R5, R0, 0x1f, RZ ;  /* 0x0000001f00057810 */ /* 0x000fe40007ffe0ff */
[C---:B------:R-:W-:Y:S01]  /*cc40*/  LEA R4, P6, R20.reuse, R2, 0x2 ;  /* 0x0000000214047211 */ /* 0x040fe200078c10ff */
[----:B------:R-:W-:Y:S01]  /*cc50*/  @P3 STG.E [R16.64], R14 ;  /* 0x0000000e10003986 */ /* 0x000fe2000c101904 */
[----:B---3--:R-:W-:-:S02]  /*cc60*/  IADD3 R13, R20, c[0x0][0x198], RZ ;  /* 0x00006600140d7a10 */ /* 0x008fc40007ffe0ff */
[----:B------:R-:W-:Y:S02]  /*cc70*/  ISETP.LT.AND P3, PT, R5, c[0x0][0x17c], !P0 ;  /* 0x00005f0005007a0c */ /* 0x000fe40004761270 */
[-C--:B------:R-:W-:Y:S02]  /*cc80*/  LEA.HI.X.SX32 R5, R20, R3.reuse, 0x2, P6 ;  /* 0x0000000314057211 */ /* 0x080fe400030f16ff */
[CC--:B------:R-:W-:Y:S01]  /*cc90*/  LEA R12, P6, R13.reuse, R2.reuse, 0x2 ;  /* 0x000000020d0c7211 */ /* 0x0c0fe200078c10ff */
[----:B------:R-:W2:Y:S01]  /*cca0*/  LDS.128 R20, [R36] ;  /* 0x0000000024147984 */ /* 0x000ea20000000c00 */
[C---:B-1----:R-:W-:Y:S02]  /*ccb0*/  IADD3 R19, R13.reuse, c[0x0][0x198], RZ ;  /* 0x000066000d137a10 */ /* 0x042fe40007ffe0ff */
[----:B------:R-:W-:Y:S02]  /*ccc0*/  LEA.HI.X.SX32 R13, R13, R3, 0x2, P6 ;  /* 0x000000030d0d7211 */ /* 0x000fe400030f16ff */
[----:B------:R-:W-:Y:S01]  /*ccd0*/  IADD3 R9, R0, 0x21, RZ ;  /* 0x0000002100097810 */ /* 0x000fe20007ffe0ff */
[----:B------:R1:W-:Y:S01]  /*cce0*/  @P5 STG.E [R4.64], R15 ;  /* 0x0000000f04005986 */ /* 0x0003e2000c101904 */
[----:B------:R-:W-:-:S02]  /*ccf0*/  LEA R8, P6, R19, R2, 0x2 ;  /* 0x0000000213087211 */ /* 0x000fc400078c10ff */
[----:B------:R-:W-:Y:S01]  /*cd00*/  IADD3 R25, R19, c[0x0][0x198], RZ ;  /* 0x0000660013197a10 */ /* 0x000fe20007ffe0ff */
[----:B------:R-:W-:Y:S01]  /*cd10*/  @P1 STG.E [R12.64], R10 ;  /* 0x0000000a0c001986 */ /* 0x000fe2000c101904 */
[----:B------:R-:W-:Y:S02]  /*cd20*/  ISETP.LT.AND P1, PT, R9, c[0x0][0x17c], !P0 ;  /* 0x00005f0009007a0c */ /* 0x000fe40004721270 */
[----:B------:R-:W-:Y:S01]  /*cd30*/  IADD3 R18, R0, 0x20, RZ ;  /* 0x0000002000127810 */ /* 0x000fe20007ffe0ff */
[----:B------:R-:W-:Y:S01]  /*cd40*/  LDS.128 R36, [R36+0x800] ;  /* 0x0008000024247984 */ /* 0x000fe20000000c00 */
[----:B------:R-:W-:Y:S02]  /*cd50*/  LEA.HI.X.SX32 R9, R19, R3, 0x2, P6 ;  /* 0x0000000313097211 */ /* 0x000fe400030f16ff */
[C---:B------:R-:W-:Y:S02]  /*cd60*/  LEA R24, P6, R25.reuse, R2, 0x2 ;  /* 0x0000000219187211 */ /* 0x040fe400078c10ff */
[----:B-1----:R-:W-:-:S02]  /*cd70*/  IADD3 R15, R25, c[0x0][0x198], RZ ;  /* 0x00006600190f7a10 */ /* 0x002fc40007ffe0ff */
[----:B------:R-:W-:Y:S02]  /*cd80*/  ISETP.LT.AND P5, PT, R18, c[0x0][0x17c], !P0 ;  /* 0x00005f0012007a0c */ /* 0x000fe400047a1270 */
[----:B------:R-:W-:Y:S01]  /*cd90*/  LEA.HI.X.SX32 R25, R25, R3, 0x2, P6 ;  /* 0x0000000319197211 */ /* 0x000fe200030f16ff */
[----:B------:R-:W1:Y:S01]  /*cda0*/  LDS.128 R16, [R42] ;  /* 0x000000002a107984 */ /* 0x000e620000000c00 */
[C---:B------:R-:W-:Y:S02]  /*cdb0*/  IADD3 R5, R0.reuse, 0x23, RZ ;  /* 0x0000002300057810 */ /* 0x040fe40007ffe0ff */
[C---:B------:R-:W-:Y:S01]  /*cdc0*/  LEA R4, P6, R15.reuse, R2, 0x2 ;  /* 0x000000020f047211 */ /* 0x040fe200078c10ff */
[----:B------:R3:W-:Y:S01]  /*cdd0*/  @P4 STG.E [R8.64], R11 ;  /* 0x0000000b08004986 */ /* 0x0007e2000c101904 */
[----:B------:R-:W-:Y:S02]  /*cde0*/  IADD3 R27, R15, c[0x0][0x198], RZ ;  /* 0x000066000f1b7a10 */ /* 0x000fe40007ffe0ff */
[----:B------:R-:W-:Y:S01]  /*cdf0*/  IADD3 R14, R0, 0x22, RZ ;  /* 0x00000022000e7810 */ /* 0x000fe20007ffe0ff */
[----:B------:R4:W-:Y:S01]  /*ce00*/  @P2 STG.E [R24.64], R6 ;  /* 0x0000000618002986 */ /* 0x0009e2000c101904 */
[----:B------:R-:W-:-:S02]  /*ce10*/  ISETP.LT.AND P2, PT, R5, c[0x0][0x17c], !P0 ;  /* 0x00005f0005007a0c */ /* 0x000fc40004741270 */
[-C--:B------:R-:W-:Y:S02]  /*ce20*/  LEA.HI.X.SX32 R5, R15, R3.reuse, 0x2, P6 ;  /* 0x000000030f057211 */ /* 0x080fe400030f16ff */
[C---:B------:R-:W-:Y:S02]  /*ce30*/  LEA R26, P6, R27.reuse, R2, 0x2 ;  /* 0x000000021b1a7211 */ /* 0x040fe400078c10ff */
[C---:B---3--:R-:W-:Y:S02]  /*ce40*/  IADD3 R8, R27.reuse, c[0x0][0x198], RZ ;  /* 0x000066001b087a10 */ /* 0x048fe40007ffe0ff */
[----:B------:R-:W-:Y:S02]  /*ce50*/  ISETP.LT.AND P4, PT, R14, c[0x0][0x17c], !P0 ;  /* 0x00005f000e007a0c */ /* 0x000fe40004781270 */
[----:B------:R-:W3:Y:S01]  /*ce60*/  LDS.128 R12, [R41] ;  /* 0x00000000290c7984 */ /* 0x000ee20000000c00 */
[----:B------:R-:W-:Y:S02]  /*ce70*/  IADD3 R10, R0, 0x24, RZ ;  /* 0x00000024000a7810 */ /* 0x000fe40007ffe0ff */
[----:B------:R-:W-:-:S02]  /*ce80*/  LEA.HI.X.SX32 R27, R27, R3, 0x2, P6 ;  /* 0x000000031b1b7211 */ /* 0x000fc400030f16ff */
[-C--:B----4-:R-:W-:Y:S01]  /*ce90*/  LEA R24, P6, R8, R2.reuse, 0x2 ;  /* 0x0000000208187211 */ /* 0x090fe200078c10ff */
[----:B------:R4:W-:Y:S01]  /*cea0*/  @P3 STG.E [R4.64], R7 ;  /* 0x0000000704003986 */ /* 0x0009e2000c101904 */
[----:B------:R-:W-:Y:S02]  /*ceb0*/  ISETP.LT.AND P3, PT, R10, c[0x0][0x17c], !P0 ;  /* 0x00005f000a007a0c */ /* 0x000fe40004761270 */
[C---:B------:R-:W-:Y:S02]  /*cec0*/  IADD3 R29, R8.reuse, c[0x0][0x198], RZ ;  /* 0x00006600081d7a10 */ /* 0x040fe40007ffe0ff */
[----:B------:R-:W-:Y:S02]  /*ced0*/  LEA.HI.X.SX32 R25, R8, R3, 0x2, P6 ;  /* 0x0000000308197211 */ /* 0x000fe400030f16ff */
[----:B------:R-:W5:Y:S01]  /*cee0*/  LDS.128 R8, [R40] ;  /* 0x0000000028087984 */ /* 0x000f620000000c00 */
[----:B------:R-:W-:Y:S02]  /*cef0*/  IADD3 R6, R0, 0x25, RZ ;  /* 0x0000002500067810 */ /* 0x000fe40007ffe0ff */
[----:B------:R-:W-:Y:S01]  /*cf00*/  LEA R28, P6, R29, R2, 0x2 ;  /* 0x000000021d1c7211 */ /* 0x000fe200078c10ff */
[----:B--2---:R2:W-:Y:S01]  /*cf10*/  @P5 STG.E [R26.64], R20 ;  /* 0x000000141a005986 */ /* 0x0045e2000c101904 */
[----:B------:R-:W-:-:S02]  /*cf20*/  ISETP.LT.AND P5, PT, R6, c[0x0][0x17c], !P0 ;  /* 0x00005f0006007a0c */ /* 0x000fc400047a1270 */
[----:B------:R-:W-:Y:S02]  /*cf30*/  IADD3 R6, R0, 0x26, RZ ;  /* 0x0000002600067810 */ /* 0x000fe40007ffe0ff */
[C---:B----4-:R-:W-:Y:S01]  /*cf40*/  IADD3 R5, R29.reuse, c[0x0][0x198], RZ ;  /* 0x000066001d057a10 */ /* 0x050fe20007ffe0ff */
[----:B------:R-:W-:Y:S01]  /*cf50*/  @P1 STG.E [R24.64], R21 ;  /* 0x0000001518001986 */ /* 0x000fe2000c101904 */
[----:B------:R-:W-:Y:S02]  /*cf60*/  LEA.HI.X.SX32 R29, R29, R3, 0x2, P6 ;  /* 0x000000031d1d7211 */ /* 0x000fe400030f16ff */
[----:B------:R-:W-:Y:S02]  /*cf70*/  ISETP.LT.AND P1, PT, R6, c[0x0][0x17c], !P0 ;  /* 0x00005f0006007a0c */ /* 0x000fe40004721270 */
[C---:B------:R-:W-:Y:S02]  /*cf80*/  IADD3 R6, R5.reuse, c[0x0][0x198], RZ ;  /* 0x0000660005067a10 */ /* 0x040fe40007ffe0ff */
[----:B--2---:R-:W-:-:S02]  /*cf90*/  LEA R26, P6, R5, R2, 0x2 ;  /* 0x00000002051a7211 */ /* 0x004fc400078c10ff */
[----:B------:R-:W-:Y:S02]  /*cfa0*/  IADD3 R4, R0, 0x27, RZ ;  /* 0x0000002700047810 */ /* 0x000fe40007ffe0ff */
[----:B------:R-:W-:Y:S02]  /*cfb0*/  LEA.HI.X.SX32 R27, R5, R3, 0x2, P6 ;  /* 0x00000003051b7211 */ /* 0x000fe400030f16ff */
[C---:B------:R-:W-:Y:S01]  /*cfc0*/  LEA R30, P6, R6.reuse, R2, 0x2 ;  /* 0x00000002061e7211 */ /* 0x040fe200078c10ff */
[----:B-1----:R1:W-:Y:S01]  /*cfd0*/  @P4 STG.E [R28.64], R16 ;  /* 0x000000101c004986 */ /* 0x0023e2000c101904 */
[----:B------:R-:W-:Y:S02]  /*cfe0*/  IADD3 R5, R6, c[0x0][0x198], RZ ;  /* 0x0000660006057a10 */ /* 0x000fe40007ffe0ff */
[----:B------:R-:W-:Y:S02]  /*cff0*/  ISETP.LT.AND P4, PT, R4, c[0x0][0x17c], !P0 ;  /* 0x00005f0004007a0c */ /* 0x000fe40004781270 */
[----:B------:R-:W-:-:S02]  /*d000*/  IADD3 R4, R0, 0x28, RZ ;  /* 0x0000002800047810 */ /* 0x000fc40007ffe0ff */
[-C--:B------:R-:W-:Y:S02]  /*d010*/  LEA.HI.X.SX32 R31, R6, R3.reuse, 0x2, P6 ;  /* 0x00000003061f7211 */ /* 0x080fe400030f16ff */
[CC--:B------:R-:W-:Y:S01]  /*d020*/  LEA R20, P6, R5.reuse, R2.reuse, 0x2 ;  /* 0x0000000205147211 */ /* 0x0c0fe200078c10ff */
[----:B------:R2:W-:Y:S01]  /*d030*/  @P2 STG.E [R26.64], R17 ;  /* 0x000000111a002986 */ /* 0x0005e2000c101904 */
[C---:B-1----:R-:W-:Y:S02]  /*d040*/  IADD3 R29, R5.reuse, c[0x0][0x198], RZ ;  /* 0x00006600051d7a10 */ /* 0x042fe40007ffe0ff */
[----:B------:R-:W-:Y:S02]  /*d050*/  ISETP.LT.AND P2, PT, R4, c[0x0][0x17c], !P0 ;  /* 0x00005f0004007a0c */ /* 0x000fe40004741270 */
[----:B------:R-:W-:Y:S02]  /*d060*/  LEA.HI.X.SX32 R21, R5, R3, 0x2, P6 ;  /* 0x0000000305157211 */ /* 0x000fe400030f16ff */
[C---:B------:R-:W-:Y:S01]  /*d070*/  IADD3 R32, R29.reuse, c[0x0][0x198], RZ ;  /* 0x000066001d207a10 */ /* 0x040fe20007ffe0ff */
[----:B------:R-:W1:Y:S01]  /*d080*/  LDS.128 R4, [R42+0x800] ;  /* 0x000800002a047984 */ /* 0x000e620000000c00 */
[----:B------:R-:W-:-:S02]  /*d090*/  LEA R28, P6, R29, R2, 0x2 ;  /* 0x000000021d1c7211 */ /* 0x000fc400078c10ff */
[C---:B------:R-:W-:Y:S01]  /*d0a0*/  IADD3 R25, R0.reuse, 0x29, RZ ;  /* 0x0000002900197810 */ /* 0x040fe20007ffe0ff */
[----:B---3--:R3:W-:Y:S01]  /*d0b0*/  @P3 STG.E [R30.64], R12 ;  /* 0x0000000c1e003986 */ /* 0x0087e2000c101904 */
[----:B------:R-:W-:Y:S02]  /*d0c0*/  IADD3 R24, R0, 0x2a, RZ ;  /* 0x0000002a00187810 */ /* 0x000fe40007ffe0ff */
[C---:B------:R-:W-:Y:S02]  /*d0d0*/  LEA R16, P3, R32.reuse, R2, 0x2 ;  /* 0x0000000220107211 */ /* 0x040fe400078610ff */
[-C--:B------:R-:W-:Y:S01]  /*d0e0*/  LEA.HI.X.SX32 R29, R29, R3.reuse, 0x2, P6 ;  /* 0x000000031d1d7211 */ /* 0x080fe200030f16ff */
[----:B------:R4:W-:Y:S01]  /*d0f0*/  @P5 STG.E [R20.64], R13 ;  /* 0x0000000d14005986 */ /* 0x0009e2000c101904 */
[----:B--2---:R-:W-:Y:S02]  /*d100*/  LEA.HI.X.SX32 R17, R32, R3, 0x2, P3 ;  /* 0x0000000320117211 */ /* 0x004fe400018f16ff */
[----:B------:R-:W-:-:S02]  /*d110*/  ISETP.LT.AND P5, PT, R25, c[0x0][0x17c], !P0 ;  /* 0x00005f0019007a0c */ /* 0x000fc400047a1270 */
[----:B---3--:R-:W-:Y:S01]  /*d120*/  IADD3 R12, R32, c[0x0][0x198], RZ ;  /* 0x00006600200c7a10 */ /* 0x008fe20007ffe0ff */
[----:B-----5:R-:W-:Y:S01]  /*d130*/  @P1 STG.E [R28.64], R8 ;  /* 0x000000081c001986 */ /* 0x020fe2000c101904 */
[----:B------:R-:W-:Y:S02]  /*d140*/  ISETP.LT.AND P3, PT, R24, c[0x0][0x17c], !P0 ;  /* 0x00005f0018007a0c */ /* 0x000fe40004761270 */
[C---:B------:R-:W-:Y:S01]  /*d150*/  LEA R32, P1, R12.reuse, R2, 0x2 ;  /* 0x000000020c207211 */ /* 0x040fe200078210ff */
[----:B------:R-:W2:Y:S01]  /*d160*/  LDS.128 R24, [R41+0x800] ;  /* 0x0008000029187984 */ /* 0x000ea20000000c00 */
[----:B------:R-:W-:Y:S02]  /*d170*/  IADD3 R31, R12, c[0x0][0x198], RZ ;  /* 0x000066000c1f7a10 */ /* 0x000fe40007ffe0ff */
[C---:B------:R-:W-:Y:S02]  /*d180*/  IADD3 R30, R0.reuse, 0x2b, RZ ;  /* 0x0000002b001e7810 */ /* 0x040fe40007ffe0ff */
[----:B----4-:R-:W-:-:S02]  /*d190*/  IADD3 R13, R0, 0x2c, RZ ;  /* 0x0000002c000d7810 */ /* 0x010fc40007ffe0ff */
[-C--:B------:R-:W-:Y:S02]  /*d1a0*/  LEA.HI.X.SX32 R33, R12, R3.reuse, 0x2, P1 ;  /* 0x000000030c217211 */ /* 0x080fe400008f16ff */
[----:B------:R-:W-:Y:S01]  /*d1b0*/  LEA R12, P6, R31, R2, 0x2 ;  /* 0x000000021f0c7211 */ /* 0x000fe200078c10ff */
[----:B------:R3:W-:Y:S01]  /*d1c0*/  @P4 STG.E [R16.64], R9 ;  /* 0x0000000910004986 */ /* 0x0007e2000c101904 */
[----:B------:R-:W-:Y:S02]  /*d1d0*/  ISETP.LT.AND P1, PT, R13, c[0x0][0x17c], !P0 ;  /* 0x00005f000d007a0c */ /* 0x000fe40004721270 */
[----:B------:R-:W-:Y:S02]  /*d1e0*/  ISETP.LT.AND P4, PT, R30, c[0x0][0x17c], !P0 ;  /* 0x00005f001e007a0c */ /* 0x000fe40004781270 */
[C---:B------:R-:W-:Y:S02]  /*d1f0*/  IADD3 R21, R31.reuse, c[0x0][0x198], RZ ;  /* 0x000066001f157a10 */ /* 0x040fe40007ffe0ff */
[----:B------:R-:W-:-:S02]  /*d200*/  LEA.HI.X.SX32 R13, R31, R3, 0x2, P6 ;  /* 0x000000031f0d7211 */ /* 0x000fc400030f16ff */
[----:B------:R-:W4:Y:S01]  /*d210*/  LDS.128 R28, [R40+0x800] ;  /* 0x00080000281c7984 */ /* 0x000f220000000c00 */
[C---:B------:R-:W-:Y:S02]  /*d220*/  IADD3 R34, R21.reuse, c[0x0][0x198], RZ ;  /* 0x0000660015227a10 */ /* 0x040fe40007ffe0ff */
[----:B---3--:R-:W-:Y:S01]  /*d230*/  IADD3 R17, R0, 0x2d, RZ ;  /* 0x0000002d00117810 */ /* 0x008fe20007ffe0ff */
[----:B------:R3:W-:Y:S01]  /*d240*/  @P2 STG.E [R32.64], R36 ;  /* 0x0000002420002986 */ /* 0x0007e2000c101904 */
[CC--:B------:R-:W-:Y:S02]  /*d250*/  LEA R8, P2, R21.reuse, R2.reuse, 0x2 ;  /* 0x0000000215087211 */ /* 0x0c0fe400078410ff */
[----:B------:R-:W-:Y:S01]  /*d260*/  LEA R16, P6, R34, R2, 0x2 ;  /* 0x0000000222107211 */ /* 0x000fe200078c10ff */
[----:B------:R5:W-:Y:S01]  /*d270*/  @P5 STG.E [R12.64], R37 ;  /* 0x000000250c005986 */ /* 0x000be2000c101904 */
[----:B------:R-:W-:Y:S02]  /*d280*/  LEA.HI.X.SX32 R9, R21, R3, 0x2, P2 ;  /* 0x0000000315097211 */ /* 0x000fe400010f16ff */
[----:B------:R-:W-:-:S02]  /*d290*/  ISETP.LT.AND P5, PT, R17, c[0x0][0x17c], !P0 ;  /* 0x00005f0011007a0c */ /* 0x000fc400047a1270 */
[C---:B------:R-:W-:Y:S02]  /*d2a0*/  LEA.HI.X.SX32 R17, R34.reuse, R3, 0x2, P6 ;  /* 0x0000000322117211 */ /* 0x040fe400030f16ff */
[----:B------:R-:W-:Y:S01]  /*d2b0*/  IADD3 R34, R34, c[0x0][0x198], RZ ;  /* 0x0000660022227a10 */ /* 0x000fe20007ffe0ff */
[----:B-1----:R1:W-:Y:S01]  /*d2c0*/  @P3 STG.E [R8.64], R4 ;  /* 0x0000000408003986 */ /* 0x0023e2000c101904 */
[----:B------:R-:W-:Y:S02]  /*d2d0*/  IADD3 R20, R0, 0x2e, RZ ;  /* 0x0000002e00147810 */ /* 0x000fe40007ffe0ff */
[C---:B---3--:R-:W-:Y:S02]  /*d2e0*/  IADD3 R33, R34.reuse, c[0x0][0x198], RZ ;  /* 0x0000660022217a10 */ /* 0x048fe40007ffe0ff */
[----:B-----5:R-:W-:Y:S02]  /*d2f0*/  LEA R12, P3, R34, R2, 0x2 ;  /* 0x00000002220c7211 */ /* 0x020fe400078610ff */
[----:B------:R-:W-:-:S02]  /*d300*/  ISETP.LT.AND P2, PT, R20, c[0x0][0x17c], !P0 ;  /* 0x00005f0014007a0c */ /* 0x000fc40004741270 */
[----:B------:R-:W-:Y:S02]  /*d310*/  LEA.HI.X.SX32 R13, R34, R3, 0x2, P3 ;  /* 0x00000003220d7211 */ /* 0x000fe400018f16ff */
[C---:B------:R-:W-:Y:S02]  /*d320*/  IADD3 R34, R33.reuse, c[0x0][0x198], RZ ;  /* 0x0000660021227a10 */ /* 0x040fe40007ffe0ff */
[----:B------:R-:W-:Y:S01]  /*d330*/  IADD3 R21, R0, 0x2f, RZ ;  /* 0x0000002f00157810 */ /* 0x000fe20007ffe0ff */
[----:B------:R3:W-:Y:S01]  /*d340*/  @P4 STG.E [R16.64], R5 ;  /* 0x0000000510004986 */ /* 0x0007e2000c101904 */
[-C--:B------:R-:W-:Y:S02]  /*d350*/  LEA R20, P6, R33, R2.reuse, 0x2 ;  /* 0x0000000221147211 */ /* 0x080fe400078c10ff */
[----:B------:R-:W-:Y:S01]  /*d360*/  ISETP.LT.AND P4, PT, R21, c[0x0][0x17c], !P0 ;  /* 0x00005f0015007a0c */ /* 0x000fe20004781270 */
[----:B--2---:R2:W-:Y:S01]  /*d370*/  @P1 STG.E [R12.64], R24 ;  /* 0x000000180c001986 */ /* 0x0045e2000c101904 */
[----:B-1----:R-:W-:-:S02]  /*d380*/  LEA R4, P1, R34, R2, 0x2 ;  /* 0x0000000222047211 */ /* 0x002fc400078210ff */
[----:B------:R-:W-:Y:S02]  /*d390*/  LEA.HI.X.SX32 R21, R33, R3, 0x2, P6 ;  /* 0x0000000321157211 */ /* 0x000fe400030f16ff */
[----:B------:R-:W-:Y:S02]  /*d3a0*/  IADD3 R32, R0, 0x30, RZ ;  /* 0x0000003000207810 */ /* 0x000fe40007ffe0ff */
[----:B---3--:R-:W-:Y:S02]  /*d3b0*/  IADD3 R17, R34, c[0x0][0x198], RZ ;  /* 0x0000660022117a10 */ /* 0x008fe40007ffe0ff */
[----:B------:R-:W-:Y:S02]  /*d3c0*/  IADD3 R9, R0, 0x31, RZ ;  /* 0x0000003100097810 */ /* 0x000fe40007ffe0ff */
[C---:B--2---:R-:W-:Y:S02]  /*d3d0*/  IADD3 R13, R17.reuse, c[0x0][0x198], RZ ;  /* 0x00006600110d7a10 */ /* 0x044fe40007ffe0ff */
[----:B------:R-:W-:-:S02]  /*d3e0*/  LEA R8, P6, R17, R2, 0x2 ;  /* 0x0000000211087211 */ /* 0x000fc400078c10ff */
[-C--:B------:R-:W-:Y:S01]  /*d3f0*/  LEA.HI.X.SX32 R5, R34, R3.reuse, 0x2, P1 ;  /* 0x0000000322057211 */ /* 0x080fe200008f16ff */
[----:B------:R1:W-:Y:S01]  /*d400*/  @P5 STG.E [R20.64], R25 ;  /* 0x0000001914005986 */ /* 0x0003e2000c101904 */
[----:B------:R-:W-:Y:S02]  /*d410*/  ISETP.LT.AND P3, PT, R32, c[0x0][0x17c], !P0 ;  /* 0x00005f0020007a0c */ /* 0x000fe40004761270 */
[----:B------:R-:W-:Y:S02]  /*d420*/  IADD3 R16, R0, 0x32, RZ ;  /* 0x0000003200107810 */ /* 0x000fe40007ffe0ff */
[----:B------:R-:W-:Y:S01]  /*d430*/  ISETP.LT.AND P5, PT, R9, c[0x0][0x17c], !P0 ;  /* 0x00005f0009007a0c */ /* 0x000fe200047a1270 */
[----:B----4-:R2:W-:Y:S01]  /*d440*/  @P2 STG.E [R4.64], R28 ;  /* 0x0000001c04002986 */ /* 0x0105e2000c101904 */
[----:B------:R-:W-:Y:S02]  /*d450*/  LEA.HI.X.SX32 R9, R17, R3, 0x2, P6 ;  /* 0x0000000311097211 */ /* 0x000fe400030f16ff */
[----:B------:R-:W-:-:S02]  /*d460*/  ISETP.LT.AND P1, PT, R16, c[0x0][0x17c], !P0 ;  /* 0x00005f0010007a0c */ /* 0x000fc40004721270 */
[C---:B-1----:R-:W-:Y:S02]  /*d470*/  IADD3 R21, R13.reuse, c[0x0][0x198], RZ ;  /* 0x000066000d157a10 */ /* 0x042fe40007ffe0ff */
[-C--:B------:R-:W-:Y:S02]  /*d480*/  LEA R12, P2, R13, R2.reuse, 0x2 ;  /* 0x000000020d0c7211 */ /* 0x080fe400078410ff */
[----:B------:R-:W-:Y:S02]  /*d490*/  IADD3 R17, R0, 0x33, RZ ;  /* 0x0000003300117810 */ /* 0x000fe40007ffe0ff */
[C---:B------:R-:W-:Y:S01]  /*d4a0*/  LEA R16, P6, R21.reuse, R2, 0x2 ;  /* 0x0000000215107211 */ /* 0x040fe200078c10ff */
[----:B------:R1:W-:Y:S01]  /*d4b0*/  @P4 STG.E [R8.64], R29 ;  /* 0x0000001d08004986 */ /* 0x0003e2000c101904 */
[----:B------:R-:W-:Y:S02]  /*d4c0*/  IADD3 R24, R21, c[0x0][0x198], RZ ;  /* 0x0000660015187a10 */ /* 0x000fe40007ffe0ff */
[----:B------:R-:W-:-:S02]  /*d4d0*/  LEA.HI.X.SX32 R13, R13, R3, 0x2, P2 ;  /* 0x000000030d0d7211 */ /* 0x000fc400010f16ff */
[----:B------:R-:W-:Y:S02]  /*d4e0*/  ISETP.LT.AND P4, PT, R17, c[0x0][0x17c], !P0 ;  /* 0x00005f0011007a0c */ /* 0x000fe40004781270 */
[----:B------:R-:W-:Y:S02]  /*d4f0*/  LEA.HI.X.SX32 R17, R21, R3, 0x2, P6 ;  /* 0x0000000315117211 */ /* 0x000fe400030f16ff */
[C---:B------:R-:W-:Y:S01]  /*d500*/  IADD3 R21, R24.reuse, c[0x0][0x198], RZ ;  /* 0x0000660018157a10 */ /* 0x040fe20007ffe0ff */
[----:B------:R3:W-:Y:S01]  /*d510*/  @P3 STG.E [R12.64], R22 ;  /* 0x000000160c003986 */ /* 0x0007e2000c101904 */
[-C--:B--2---:R-:W-:Y:S02]  /*d520*/  LEA R4, P3, R24, R2.reuse, 0x2 ;  /* 0x0000000218047211 */ /* 0x084fe400078610ff */
[C---:B-1----:R-:W-:Y:S02]  /*d530*/  IADD3 R9, R0.reuse, 0x35, RZ ;  /* 0x0000003500097810 */ /* 0x042fe40007ffe0ff */
[----:B------:R-:W-:Y:S01]  /*d540*/  LEA R8, P6, R21, R2, 0x2 ;  /* 0x0000000215087211 */ /* 0x000fe200078c10ff */
[----:B------:R1:W-:Y:S01]  /*d550*/  @P5 STG.E [R16.64], R23 ;  /* 0x0000001710005986 */ /* 0x0003e2000c101904 */
[----:B------:R-:W-:-:S02]  /*d560*/  IADD3 R20, R0, 0x34, RZ ;  /* 0x0000003400147810 */ /* 0x000fc40007ffe0ff */
[----:B------:R-:W-:Y:S02]  /*d570*/  ISETP.LT.AND P5, PT, R9, c[0x0][0x17c], !P0 ;  /* 0x00005f0009007a0c */ /* 0x000fe400047a1270 */
[-C--:B------:R-:W-:Y:S02]  /*d580*/  LEA.HI.X.SX32 R5, R24, R3.reuse, 0x2, P3 ;  /* 0x0000000318057211 */ /* 0x080fe400018f16ff */
[C---:B------:R-:W-:Y:S02]  /*d590*/  LEA.HI.X.SX32 R9, R21.reuse, R3, 0x2, P6 ;  /* 0x0000000315097211 */ /* 0x040fe400030f16ff */
[----:B------:R-:W-:Y:S02]  /*d5a0*/  IADD3 R21, R21, c[0x0][0x198], RZ ;  /* 0x0000660015157a10 */ /* 0x000fe40007ffe0ff */
[----:B------:R-:W-:Y:S01]  /*d5b0*/  ISETP.LT.AND P2, PT, R20, c[0x0][0x17c], !P0 ;  /* 0x00005f0014007a0c */ /* 0x000fe20004741270 */
[----:B------:R-:W-:Y:S01]  /*d5c0*/  @P1 STG.E [R4.64], R18 ;  /* 0x0000001204001986 */ /* 0x000fe2000c101904 */
[----:B---3--:R-:W-:-:S02]  /*d5d0*/  IADD3 R22, R21, c[0x0][0x198], RZ ;  /* 0x0000660015167a10 */ /* 0x008fc40007ffe0ff */
[CC--:B------:R-:W-:Y:S02]  /*d5e0*/  LEA R12, P1, R21.reuse, R2.reuse, 0x2 ;  /* 0x00000002150c7211 */ /* 0x0c0fe400078210ff */
[----:B-1----:R-:W-:Y:S02]  /*d5f0*/  IADD3 R17, R0, 0x37, RZ ;  /* 0x0000003700117810 */ /* 0x002fe40007ffe0ff */
[----:B------:R-:W-:Y:S01]  /*d600*/  LEA R16, P6, R22, R2, 0x2 ;  /* 0x0000000216107211 */ /* 0x000fe200078c10ff */
[----:B------:R1:W-:Y:S01]  /*d610*/  @P4 STG.E [R8.64], R19 ;  /* 0x0000001308004986 */ /* 0x0003e2000c101904 */
[----:B------:R-:W-:Y:S02]  /*d620*/  LEA.HI.X.SX32 R13, R21, R3, 0x2, P1 ;  /* 0x00000003150d7211 */ /* 0x000fe400008f16ff */
[----:B------:R-:W-:Y:S02]  /*d630*/  IADD3 R20, R0, 0x36, RZ ;  /* 0x0000003600147810 */ /* 0x000fe40007ffe0ff */
[----:B------:R-:W-:-:S02]  /*d640*/  IADD3 R21, R22, c[0x0][0x198], RZ ;  /* 0x0000660016157a10 */ /* 0x000fc40007ffe0ff */
[----:B------:R-:W-:Y:S02]  /*d650*/  ISETP.LT.AND P4, PT, R17, c[0x0][0x17c], !P0 ;  /* 0x00005f0011007a0c */ /* 0x000fe40004781270 */
[----:B------:R-:W-:Y:S01]  /*d660*/  LEA.HI.X.SX32 R17, R22, R3, 0x2, P6 ;  /* 0x0000000316117211 */ /* 0x000fe200030f16ff */
[----:B------:R-:W-:Y:S01]  /*d670*/  @P2 STG.E [R12.64], R14 ;  /* 0x0000000e0c002986 */ /* 0x000fe2000c101904 */
[----:B------:R-:W-:Y:S02]  /*d680*/  ISETP.LT.AND P3, PT, R20, c[0x0][0x17c], !P0 ;  /* 0x00005f0014007a0c */ /* 0x000fe40004761270 */
[C---:B-1----:R-:W-:Y:S01]  /*d690*/  IADD3 R19, R21.reuse, c[0x0][0x198], RZ ;  /* 0x0000660015137a10 */ /* 0x042fe20007ffe0ff */
[----:B------:R1:W-:Y:S01]  /*d6a0*/  @P5 STG.E [R16.64], R15 ;  /* 0x0000000f10005986 */ /* 0x0003e2000c101904 */
[----:B------:R-:W-:Y:S02]  /*d6b0*/  LEA R4, P2, R21, R2, 0x2 ;  /* 0x0000000215047211 */ /* 0x000fe400078410ff */
[----:B------:R-:W-:-:S02]  /*d6c0*/  IADD3 R9, R0, 0x39, RZ ;  /* 0x0000003900097810 */ /* 0x000fc40007ffe0ff */
[----:B------:R-:W-:Y:S02]  /*d6d0*/  LEA R8, P5, R19, R2, 0x2 ;  /* 0x0000000213087211 */ /* 0x000fe400078a10ff */
[----:B------:R-:W-:Y:S02]  /*d6e0*/  IADD3 R20, R0, 0x38, RZ ;  /* 0x0000003800147810 */ /* 0x000fe40007ffe0ff */
[-C--:B------:R-:W-:Y:S02]  /*d6f0*/  LEA.HI.X.SX32 R5, R21, R3.reuse, 0x2, P2 ;  /* 0x0000000315057211 */ /* 0x080fe400010f16ff */
[----:B------:R-:W-:Y:S02]  /*d700*/  ISETP.LT.AND P2, PT, R9, c[0x0][0x17c], !P0 ;  /* 0x00005f0009007a0c */ /* 0x000fe40004741270 */
[C---:B------:R-:W-:Y:S02]  /*d710*/  LEA.HI.X.SX32 R9, R19.reuse, R3, 0x2, P5 ;  /* 0x0000000313097211 */ /* 0x040fe400028f16ff */
[----:B------:R-:W-:-:S02]  /*d720*/  IADD3 R19, R19, c[0x0][0x198], RZ ;  /* 0x0000660013137a10 */ /* 0x000fc40007ffe0ff */
[----:B------:R-:W-:Y:S01]  /*d730*/  ISETP.LT.AND P1, PT, R20, c[0x0][0x17c], !P0 ;  /* 0x00005f0014007a0c */ /* 0x000fe20004721270 */
[----:B------:R2:W-:Y:S01]  /*d740*/  @P3 STG.E [R4.64], R10 ;  /* 0x0000000a04003986 */ /* 0x0005e2000c101904 */
[----:B------:R-:W-:Y:S02]  /*d750*/  IADD3 R18, R0, 0x3a, RZ ;  /* 0x0000003a00127810 */ /* 0x000fe40007ffe0ff */
[C---:B-1----:R-:W-:Y:S02]  /*d760*/  IADD3 R17, R19.reuse, c[0x0][0x198], RZ ;  /* 0x0000660013117a10 */ /* 0x042fe40007ffe0ff */
[----:B------:R-:W-:Y:S02]  /*d770*/  LEA R12, P3, R19, R2, 0x2 ;  /* 0x00000002130c7211 */ /* 0x000fe400078610ff */
[----:B------:R-:W-:Y:S02]  /*d780*/  ISETP.LT.AND P5, PT, R18, c[0x0][0x17c], !P0 ;  /* 0x00005f0012007a0c */ /* 0x000fe400047a1270 */
[----:B------:R-:W-:-:S02]  /*d790*/  IADD3 R15, R0, 0x3b, RZ ;  /* 0x0000003b000f7810 */ /* 0x000fc40007ffe0ff */
[C---:B------:R-:W-:Y:S02]  /*d7a0*/  LEA R14, P6, R17.reuse, R2, 0x2 ;  /* 0x00000002110e7211 */ /* 0x040fe400078c10ff */
[----:B------:R-:W-:Y:S01]  /*d7b0*/  IADD3 R18, R17, c[0x0][0x198], RZ ;  /* 0x0000660011127a10 */ /* 0x000fe20007ffe0ff */
[----:B------:R1:W-:Y:S01]  /*d7c0*/  @P4 STG.E [R8.64], R11 ;  /* 0x0000000b08004986 */ /* 0x0003e2000c101904 */
[-C--:B------:R-:W-:Y:S02]  /*d7d0*/  LEA.HI.X.SX32 R13, R19, R3.reuse, 0x2, P3 ;  /* 0x00000003130d7211 */ /* 0x080fe400018f16ff */
[----:B------:R-:W-:Y:S02]  /*d7e0*/  ISETP.LT.AND P4, PT, R15, c[0x0][0x17c], !P0 ;  /* 0x00005f000f007a0c */ /* 0x000fe40004781270 */
[----:B------:R-:W-:Y:S01]  /*d7f0*/  LEA.HI.X.SX32 R15, R17, R3, 0x2, P6 ;  /* 0x00000003110f7211 */ /* 0x000fe200030f16ff */
[----:B------:R3:W-:Y:S01]  /*d800*/  @P1 STG.E [R12.64], R38 ;  /* 0x000000260c001986 */ /* 0x0007e2000c101904 */
[----:B--2---:R-:W-:-:S02]  /*d810*/  IADD3 R5, R0, 0x3d, RZ ;  /* 0x0000003d00057810 */ /* 0x004fc40007ffe0ff */
[----:B------:R-:W-:Y:S02]  /*d820*/  IADD3 R16, R0, 0x3c, RZ ;  /* 0x0000003c00107810 */ /* 0x000fe40007ffe0ff */
[C---:B-1----:R-:W-:Y:S02]  /*d830*/  IADD3 R9, R18.reuse, c[0x0][0x198], RZ ;  /* 0x0000660012097a10 */ /* 0x042fe40007ffe0ff */
[----:B------:R-:W-:Y:S01]  /*d840*/  LEA R4, P1, R18, R2, 0x2 ;  /* 0x0000000212047211 */ /* 0x000fe200078210ff */
[----:B------:R1:W-:Y:S01]  /*d850*/  @P2 STG.E [R14.64], R39 ;  /* 0x000000270e002986 */ /* 0x0003e2000c101904 */
[----:B------:R-:W-:Y:S02]  /*d860*/  IADD3 R11, R9, c[0x0][0x198], RZ ;  /* 0x00006600090b7a10 */ /* 0x000fe40007ffe0ff */
[----:B------:R-:W-:Y:S02]  /*d870*/  ISETP.LT.AND P2, PT, R5, c[0x0][0x17c], !P0 ;  /* 0x00005f0005007a0c */ /* 0x000fe40004741270 */
[----:B------:R-:W-:-:S02]  /*d880*/  ISETP.LT.AND P3, PT, R16, c[0x0][0x17c], !P0 ;  /* 0x00005f0010007a0c */ /* 0x000fc40004761270 */
[-C--:B------:R-:W-:Y:S02]  /*d890*/  LEA R8, P6, R9, R2.reuse, 0x2 ;  /* 0x0000000209087211 */ /* 0x080fe400078c10ff */
[----:B------:R-:W-:Y:S02]  /*d8a0*/  LEA.HI.X.SX32 R5, R18, R3, 0x2, P1 ;  /* 0x0000000312057211 */ /* 0x000fe400008f16ff */
[C---:B------:R-:W-:Y:S02]  /*d8b0*/  IADD3 R16, R11.reuse, c[0x0][0x198], RZ ;  /* 0x000066000b107a10 */ /* 0x040fe40007ffe0ff */
[----:B------:R-:W-:Y:S02]  /*d8c0*/  LEA R10, P1, R11, R2, 0x2 ;  /* 0x000000020b0a7211 */ /* 0x000fe400078210ff */
[C---:B------:R-:W-:Y:S02]  /*d8d0*/  IADD3 R17, R0.reuse, 0x3e, RZ ;  /* 0x0000003e00117810 */ /* 0x040fe40007ffe0ff */
[----:B------:R-:W-:-:S02]  /*d8e0*/  IADD3 R0, R0, 0x3f, RZ ;  /* 0x0000003f00007810 */ /* 0x000fc40007ffe0ff */
[-C--:B------:R-:W-:Y:S02]  /*d8f0*/  LEA.HI.X.SX32 R9, R9, R3.reuse, 0x2, P6 ;  /* 0x0000000309097211 */ /* 0x080fe400030f16ff */
[C---:B---3--:R-:W-:Y:S02]  /*d900*/  LEA R12, P6, R16.reuse, R2, 0x2 ;  /* 0x00000002100c7211 */ /* 0x048fe400078c10ff */
[----:B------:R-:W-:Y:S02]  /*d910*/  LEA.HI.X.SX32 R11, R11, R3, 0x2, P1 ;  /* 0x000000030b0b7211 */ /* 0x000fe400008f16ff */
[----:B-1----:R-:W-:Y:S02]  /*d920*/  IADD3 R15, R16, c[0x0][0x198], RZ ;  /* 0x00006600100f7a10 */ /* 0x002fe40007ffe0ff */
[----:B------:R-:W-:Y:S02]  /*d930*/  ISETP.LT.AND P1, PT, R17, c[0x0][0x17c], !P0 ;  /* 0x00005f0011007a0c */ /* 0x000fe40004721270 */
[----:B------:R-:W-:-:S02]  /*d940*/  ISETP.LT.AND P0, PT, R0, c[0x0][0x17c], !P0 ;  /* 0x00005f0000007a0c */ /* 0x000fc40004701270 */
[-C--:B------:R-:W-:Y:S02]  /*d950*/  LEA.HI.X.SX32 R13, R16, R3.reuse, 0x2, P6 ;  /* 0x00000003100d7211 */ /* 0x080fe400030f16ff */
[C---:B------:R-:W-:Y:S02]  /*d960*/  LEA R14, P6, R15.reuse, R2, 0x2 ;  /* 0x000000020f0e7211 */ /* 0x040fe400078c10ff */
[C---:B------:R-:W-:Y:S01]  /*d970*/  IADD3 R16, R15.reuse, c[0x0][0x198], RZ ;  /* 0x000066000f107a10 */ /* 0x040fe20007ffe0ff */
[----:B------:R1:W-:Y:S01]  /*d980*/  @P5 STG.E [R4.64], R6 ;  /* 0x0000000604005986 */ /* 0x0003e2000c101904 */
[----:B------:R-:W-:-:S03]  /*d990*/  LEA.HI.X.SX32 R15, R15, R3, 0x2, P6 ;  /* 0x000000030f0f7211 */ /* 0x000fc600030f16ff */
[----:B------:R1:W-:Y:S01]  /*d9a0*/  @P4 STG.E [R8.64], R7 ;  /* 0x0000000708004986 */ /* 0x0003e2000c101904 */
[----:B------:R-:W-:-:S03]  /*d9b0*/  LEA R2, P6, R16, R2, 0x2 ;  /* 0x0000000210027211 */ /* 0x000fc600078c10ff */
[----:B------:R1:W-:Y:S04]  /*d9c0*/  @P3 STG.E [R10.64], R26 ;  /* 0x0000001a0a003986 */ /* 0x0003e8000c101904 */
[----:B------:R1:W-:Y:S01]  /*d9d0*/  @P2 STG.E [R12.64], R27 ;  /* 0x0000001b0c002986 */ /* 0x0003e2000c101904 */
[----:B------:R-:W-:-:S03]  /*d9e0*/  LEA.HI.X.SX32 R3, R16, R3, 0x2, P6 ;  /* 0x0000000310037211 */ /* 0x000fc600030f16ff */
[----:B------:R1:W-:Y:S01]  /*d9f0*/  @P1 STG.E [R14.64], R30 ;  /* 0x0000001e0e001986 */ /* 0x0003e2000c101904 */
[----:B------:R-:W-:Y:S05]  /*da00*/  @!P0 EXIT ;  /* 0x000000000000894d */ /* 0x000fea0003800000 */
[----:B------:R-:W-:Y:S01]  /*da10*/  STG.E [R2.64], R31 ;  /* 0x0000001f02007986 */ /* 0x000fe2000c101904 */
[----:B------:R-:W-:Y:S05]  /*da20*/  EXIT ;  /* 0x000000000000794d */ /* 0x000fea0003800000 */
.L_x_3:
[----:B------:R-:W-:-:S00]  /*da30*/  BRA `(.L_x_3) ;  /* 0xfffffff000007947 */ /* 0x000fc0000383ffff */
[----:B------:R-:W-:-:S00]  /*da40*/  NOP ;  /* 0x0000000000007918 */ /* 0x000fc00000000000 */
        /* <DEDUP_REMOVED lines=11> */
.L_x_4:


//--------------------- .nv.shared.matmul_kernel  --------------------------
	.section	.nv.shared.matmul_kernel,"aw",@nobits
	.sectionflags	@""
	.align	16
